	.target	sm_90a

	.elftype	@"ET_EXEC"


//--------------------- .note.nv.tkinfo           --------------------------
	.section	.note.nv.tkinfo,"",@"SHT_NOTE"
	.sectionflags	@"SHF_NOTE_NV_TKINFO"
	.tkinfo
        /*0018*/ 	.word	0x00000002
        /*0030*/ 	.string	""
        /*0030*/ 	.string	"ptxas"
        /*0030*/ 	.string	"Cuda compilation tools, release 13.0, V13.0.88"
        /*0030*/ 	.string	"Build cuda_13.0.r13.0/compiler.36424714_0"
        /*0030*/ 	.string	"-arch sm_90a -m 64 "



//--------------------- .note.nv.cuinfo           --------------------------
	.section	.note.nv.cuinfo,"",@"SHT_NOTE"
	.sectionflags	@"SHF_NOTE_NV_CUINFO"
        /*0018*/ 	.short	0x0002
        /*001a*/ 	.short	0x005a
        /*001c*/ 	.short	0x0082
	.zero		2


//--------------------- .nv.info                  --------------------------
	.section	.nv.info,"",@"SHT_CUDA_INFO"
	.align	4


	//----- nvinfo : EIATTR_REGCOUNT
	.align		4
        /*0000*/ 	.byte	0x04, 0x2f
        /*0002*/ 	.short	(.L_12 - .L_11)
	.align		4
.L_11:
        /*0004*/ 	.word	index@(_ZN7cutlass13device_kernelINS_4gemm6kernel13GemmUniversalIN4cute5tupleIJiiiiEEENS1_10collective13CollectiveMmaINS1_37MainloopSm90TmaGmmaWarpSpecializedFP8ILi37ENS5_IJNS4_1CILi1EEENSA_ILi2EEESB_EEENS1_32KernelTmaWarpSpecializedPingpongEEENS5_IJNSA_ILi64EEENSA_ILi128EEENSA_ILi32EEEEEENS_12float_e4m3_tENS5_IJlSB_lEEESK_SL_NS4_8TiledMMAINS4_8MMA_AtomIJNS4_4SM904GMMA31MMA_64x128x32_F32E4M3E4M3_SS_TNILNSP_7ScaleInE1ELSR_1EEEEEENS4_6LayoutINS5_IJSB_SB_SB_EEENS5_IJNSA_ILi0EEESW_SW_EEEEENS5_IJNS4_10UnderscoreESZ_SZ_EEEEENS4_23SM90_TMA_LOAD_MULTICASTENS4_14ComposedLayoutINS4_7SwizzleILi1ELi4ELi3EEENS4_18smem_ptr_flag_bitsILi8EEENSU_INS5_IJNSA_ILi8EEESI_EEENS5_IJSI_SB_EEEEEEEvNS4_8identityENS4_13SM90_TMA_LOADES1C_vS1D_EENS_8epilogue10collective6detail29Sm90TmaWarpSpecializedAdapterINS1H_15DefaultEpilogueISK_SL_SL_NS1G_6thread17LinearCombinationISK_Li1EffLNS1L_9ScaleType4KindE0ELNS_15FloatRoundStyleE2ESK_EENS1_15EpilogueDefaultEEEEEvvEEEEvNT_6ParamsE)
        /*0008*/ 	.word	0x000000a8


	//----- nvinfo : EIATTR_FRAME_SIZE
	.align		4
.L_12:
        /*000c*/ 	.byte	0x04, 0x11
        /*000e*/ 	.short	(.L_14 - .L_13)
	.align		4
.L_13:
        /*0010*/ 	.word	index@(_ZN7cutlass13device_kernelINS_4gemm6kernel13GemmUniversalIN4cute5tupleIJiiiiEEENS1_10collective13CollectiveMmaINS1_37MainloopSm90TmaGmmaWarpSpecializedFP8ILi37ENS5_IJNS4_1CILi1EEENSA_ILi2EEESB_EEENS1_32KernelTmaWarpSpecializedPingpongEEENS5_IJNSA_ILi64EEENSA_ILi128EEENSA_ILi32EEEEEENS_12float_e4m3_tENS5_IJlSB_lEEESK_SL_NS4_8TiledMMAINS4_8MMA_AtomIJNS4_4SM904GMMA31MMA_64x128x32_F32E4M3E4M3_SS_TNILNSP_7ScaleInE1ELSR_1EEEEEENS4_6LayoutINS5_IJSB_SB_SB_EEENS5_IJNSA_ILi0EEESW_SW_EEEEENS5_IJNS4_10UnderscoreESZ_SZ_EEEEENS4_23SM90_TMA_LOAD_MULTICASTENS4_14ComposedLayoutINS4_7SwizzleILi1ELi4ELi3EEENS4_18smem_ptr_flag_bitsILi8EEENSU_INS5_IJNSA_ILi8EEESI_EEENS5_IJSI_SB_EEEEEEEvNS4_8identityENS4_13SM90_TMA_LOADES1C_vS1D_EENS_8epilogue10collective6detail29Sm90TmaWarpSpecializedAdapterINS1H_15DefaultEpilogueISK_SL_SL_NS1G_6thread17LinearCombinationISK_Li1EffLNS1L_9ScaleType4KindE0ELNS_15FloatRoundStyleE2ESK_EENS1_15EpilogueDefaultEEEEEvvEEEEvNT_6ParamsE)
        /*0014*/ 	.word	0x00000000


	//----- nvinfo : EIATTR_MIN_STACK_SIZE
	.align		4
.L_14:
        /*0018*/ 	.byte	0x04, 0x12
        /*001a*/ 	.short	(.L_16 - .L_15)
	.align		4
.L_15:
        /*001c*/ 	.word	index@(_ZN7cutlass13device_kernelINS_4gemm6kernel13GemmUniversalIN4cute5tupleIJiiiiEEENS1_10collective13CollectiveMmaINS1_37MainloopSm90TmaGmmaWarpSpecializedFP8ILi37ENS5_IJNS4_1CILi1EEENSA_ILi2EEESB_EEENS1_32KernelTmaWarpSpecializedPingpongEEENS5_IJNSA_ILi64EEENSA_ILi128EEENSA_ILi32EEEEEENS_12float_e4m3_tENS5_IJlSB_lEEESK_SL_NS4_8TiledMMAINS4_8MMA_AtomIJNS4_4SM904GMMA31MMA_64x128x32_F32E4M3E4M3_SS_TNILNSP_7ScaleInE1ELSR_1EEEEEENS4_6LayoutINS5_IJSB_SB_SB_EEENS5_IJNSA_ILi0EEESW_SW_EEEEENS5_IJNS4_10UnderscoreESZ_SZ_EEEEENS4_23SM90_TMA_LOAD_MULTICASTENS4_14ComposedLayoutINS4_7SwizzleILi1ELi4ELi3EEENS4_18smem_ptr_flag_bitsILi8EEENSU_INS5_IJNSA_ILi8EEESI_EEENS5_IJSI_SB_EEEEEEEvNS4_8identityENS4_13SM90_TMA_LOADES1C_vS1D_EENS_8epilogue10collective6detail29Sm90TmaWarpSpecializedAdapterINS1H_15DefaultEpilogueISK_SL_SL_NS1G_6thread17LinearCombinationISK_Li1EffLNS1L_9ScaleType4KindE0ELNS_15FloatRoundStyleE2ESK_EENS1_15EpilogueDefaultEEEEEvvEEEEvNT_6ParamsE)
        /*0020*/ 	.word	0x00000000
.L_16:


//--------------------- .nv.compat                --------------------------
	.section	.nv.compat,"",@"SHT_CUDA_COMPAT_INFO"
	.align	4
        /*0000*/ 	.byte	0x02, 0x09, 0x01, 0x00, 0x02, 0x02, 0x04, 0x00, 0x02, 0x05, 0x05, 0x00, 0x03, 0x07, 0x01, 0x01
        /*0010*/ 	.byte	0x02, 0x03, 0x01, 0x00, 0x02, 0x06, 0x01, 0x00, 0x04, 0x0b, 0x08, 0x00, 0x00, 0x00, 0x00, 0x00
        /*0020*/ 	.byte	0x00, 0x00, 0x00, 0x00


//--------------------- .nv.info._ZN7cutlass13device_kernelINS_4gemm6kernel13GemmUniversalIN4cute5tupleIJiiiiEEENS1_10collective13CollectiveMmaINS1_37MainloopSm90TmaGmmaWarpSpecializedFP8ILi37ENS5_IJNS4_1CILi1EEENSA_ILi2EEESB_EEENS1_32KernelTmaWarpSpecializedPingpongEEENS5_IJNSA_ILi64EEENSA_ILi128EEENSA_ILi32EEEEEENS_12float_e4m3_tENS5_IJlSB_lEEESK_SL_NS4_8TiledMMAINS4_8MMA_AtomIJNS4_4SM904GMMA31MMA_64x128x32_F32E4M3E4M3_SS_TNILNSP_7ScaleInE1ELSR_1EEEEEENS4_6LayoutINS5_IJSB_SB_SB_EEENS5_IJNSA_ILi0EEESW_SW_EEEEENS5_IJNS4_10UnderscoreESZ_SZ_EEEEENS4_23SM90_TMA_LOAD_MULTICASTENS4_14ComposedLayoutINS4_7SwizzleILi1ELi4ELi3EEENS4_18smem_ptr_flag_bitsILi8EEENSU_INS5_IJNSA_ILi8EEESI_EEENS5_IJSI_SB_EEEEEEEvNS4_8identityENS4_13SM90_TMA_LOADES1C_vS1D_EENS_8epilogue10collective6detail29Sm90TmaWarpSpecializedAdapterINS1H_15DefaultEpilogueISK_SL_SL_NS1G_6thread17LinearCombinationISK_Li1EffLNS1L_9ScaleType4KindE0ELNS_15FloatRoundStyleE2ESK_EENS1_15EpilogueDefaultEEEEEvvEEEEvNT_6ParamsE --------------------------
	.section	.nv.info._ZN7cutlass13device_kernelINS_4gemm6kernel13GemmUniversalIN4cute5tupleIJiiiiEEENS1_10collective13CollectiveMmaINS1_37MainloopSm90TmaGmmaWarpSpecializedFP8ILi37ENS5_IJNS4_1CILi1EEENSA_ILi2EEESB_EEENS1_32KernelTmaWarpSpecializedPingpongEEENS5_IJNSA_ILi64EEENSA_ILi128EEENSA_ILi32EEEEEENS_12float_e4m3_tENS5_IJlSB_lEEESK_SL_NS4_8TiledMMAINS4_8MMA_AtomIJNS4_4SM904GMMA31MMA_64x128x32_F32E4M3E4M3_SS_TNILNSP_7ScaleInE1ELSR_1EEEEEENS4_6LayoutINS5_IJSB_SB_SB_EEENS5_IJNSA_ILi0EEESW_SW_EEEEENS5_IJNS4_10UnderscoreESZ_SZ_EEEEENS4_23SM90_TMA_LOAD_MULTICASTENS4_14ComposedLayoutINS4_7SwizzleILi1ELi4ELi3EEENS4_18smem_ptr_flag_bitsILi8EEENSU_INS5_IJNSA_ILi8EEESI_EEENS5_IJSI_SB_EEEEEEEvNS4_8identityENS4_13SM90_TMA_LOADES1C_vS1D_EENS_8epilogue10collective6detail29Sm90TmaWarpSpecializedAdapterINS1H_15DefaultEpilogueISK_SL_SL_NS1G_6thread17LinearCombinationISK_Li1EffLNS1L_9ScaleType4KindE0ELNS_15FloatRoundStyleE2ESK_EENS1_15EpilogueDefaultEEEEEvvEEEEvNT_6ParamsE,"",@"SHT_CUDA_INFO"
	.sectionflags	@""
	.align	4


	//----- nvinfo : EIATTR_CUDA_API_VERSION
	.align		4
        /*0000*/ 	.byte	0x04, 0x37
        /*0002*/ 	.short	(.L_18 - .L_17)
.L_17:
        /*0004*/ 	.word	0x00000082


	//----- nvinfo : EIATTR_KPARAM_INFO
	.align		4
.L_18:
        /*0008*/ 	.byte	0x04, 0x17
        /*000a*/ 	.short	(.L_20 - .L_19)
.L_19:
        /*000c*/ 	.word	0x00000000
        /*0010*/ 	.short	0x0000
        /*0012*/ 	.short	0x0070
        /*0014*/ 	.byte	0x00, 0xf0, 0x01, 0x10


	//----- nvinfo : EIATTR_SPARSE_MMA_MASK
	.align		4
.L_20:
        /*0018*/ 	.byte	0x03, 0x50
        /*001a*/ 	.short	0x0000


	//----- nvinfo : EIATTR_MAXREG_COUNT
	.align		4
        /*001c*/ 	.byte	0x03, 0x1b
        /*001e*/ 	.short	0x00a8


	//----- nvinfo : EIATTR_NUM_BARRIERS
	.align		4
        /*0020*/ 	.byte	0x02, 0x4c
        /*0022*/ 	.byte	0x01
	.zero		1


	//----- nvinfo : EIATTR_MERCURY_ISA_VERSION
	.align		4
        /*0024*/ 	.byte	0x03, 0x5f
        /*0026*/ 	.short	0x0101


	//----- nvinfo : EIATTR_INT_WARP_WIDE_INSTR_OFFSETS
	.align		4
        /*0028*/ 	.byte	0x04, 0x31
        /*002a*/ 	.short	(.L_22 - .L_21)


	//   ....[0]....
.L_21:
        /*002c*/ 	.word	0x00000920


	//   ....[1]....
        /*0030*/ 	.word	0x00000960


	//   ....[2]....
        /*0034*/ 	.word	0x00000a90


	//   ....[3]....
        /*0038*/ 	.word	0x00000ac0


	//   ....[4]....
        /*003c*/ 	.word	0x00000ad0


	//   ....[5]....
        /*0040*/ 	.word	0x00000ae0


	//   ....[6]....
        /*0044*/ 	.word	0x00000b60


	//   ....[7]....
        /*0048*/ 	.word	0x00000bb0


	//----- nvinfo : EIATTR_COOP_GROUP_MASK_REGIDS
	.align		4
.L_22:
        /*004c*/ 	.byte	0x04, 0x29
        /*004e*/ 	.short	(.L_24 - .L_23)


	//   ....[0]....
.L_23:
        /*0050*/ 	.word	0xffffffff


	//   ....[1]....
        /*0054*/ 	.word	0xffffffff


	//   ....[2]....
        /*0058*/ 	.word	0xffffffff


	//   ....[3]....
        /*005c*/ 	.word	0xffffffff


	//   ....[4]....
        /*0060*/ 	.word	0xffffffff


	//   ....[5]....
        /*0064*/ 	.word	0xffffffff


	//   ....[6]....
        /*0068*/ 	.word	0xffffffff


	//----- nvinfo : EIATTR_COOP_GROUP_INSTR_OFFSETS
	.align		4
.L_24:
        /*006c*/ 	.byte	0x04, 0x28
        /*006e*/ 	.short	(.L_26 - .L_25)


	//   ....[0]....
.L_25:
        /*0070*/ 	.word	0x00000060


	//   ....[1]....
        /*0074*/ 	.word	0x00000070


	//   ....[2]....
        /*0078*/ 	.word	0x00000130


	//   ....[3]....
        /*007c*/ 	.word	0x00000720


	//   ....[4]....
        /*0080*/ 	.word	0x00000760


	//   ....[5]....
        /*0084*/ 	.word	0x000007e0


	//   ....[6]....
        /*0088*/ 	.word	0x00000d20


	//----- nvinfo : EIATTR_REG_RECONFIG
	.align		4
.L_26:
        /*008c*/ 	.byte	0x01, 0x54
	.zero		2


	//----- nvinfo : EIATTR_MBARRIER_INSTR_OFFSETS
	.align		4
        /*0090*/ 	.byte	0x04, 0x39
        /*0092*/ 	.short	(.L_28 - .L_27)


	//   ....[0]....
.L_27:
        /*0094*/ 	.word	0x00000260
        /*0098*/ 	.word	0x000000ff
        /*009c*/ 	.word	0x00000000
        /*00a0*/ 	.short	0x0100
        /*00a2*/ 	.byte	0x08
	.zero		1


	//   ....[1]....
        /*00a4*/ 	.word	0x00000270
        /*00a8*/ 	.word	0x000000ff
        /*00ac*/ 	.word	0x00000128
        /*00b0*/ 	.short	0x0100
        /*00b2*/ 	.byte	0x08
	.zero		1


	//   ....[2]....
        /*00b4*/ 	.word	0x00000280
        /*00b8*/ 	.word	0x000000ff
        /*00bc*/ 	.word	0x00000008
        /*00c0*/ 	.short	0x0100
        /*00c2*/ 	.byte	0x08
	.zero		1


	//   ....[3]....
        /*00c4*/ 	.word	0x00000290
        /*00c8*/ 	.word	0x000000ff
        /*00cc*/ 	.word	0x00000130
        /*00d0*/ 	.short	0x0100
        /*00d2*/ 	.byte	0x08
	.zero		1


	//   ....[4]....
        /*00d4*/ 	.word	0x000002a0
        /*00d8*/ 	.word	0x000000ff
        /*00dc*/ 	.word	0x00000010
        /*00e0*/ 	.short	0x0100
        /*00e2*/ 	.byte	0x08
	.zero		1


	//   ....[5]....
        /*00e4*/ 	.word	0x000002b0
        /*00e8*/ 	.word	0x000000ff
        /*00ec*/ 	.word	0x00000138
        /*00f0*/ 	.short	0x0100
        /*00f2*/ 	.byte	0x08
	.zero		1


	//   ....[6]....
        /*00f4*/ 	.word	0x000002c0
        /*00f8*/ 	.word	0x000000ff
        /*00fc*/ 	.word	0x00000018
        /*0100*/ 	.short	0x0100
        /*0102*/ 	.byte	0x08
	.zero		1


	//   ....[7]....
        /*0104*/ 	.word	0x000002d0
        /*0108*/ 	.word	0x000000ff
        /*010c*/ 	.word	0x00000140
        /*0110*/ 	.short	0x0100
        /*0112*/ 	.byte	0x08
	.zero		1


	//   ....[8]....
        /*0114*/ 	.word	0x000002e0
        /*0118*/ 	.word	0x000000ff
        /*011c*/ 	.word	0x00000020
        /*0120*/ 	.short	0x0100
        /*0122*/ 	.byte	0x08
	.zero		1


	//   ....[9]....
        /*0124*/ 	.word	0x000002f0
        /*0128*/ 	.word	0x000000ff
        /*012c*/ 	.word	0x00000148
        /*0130*/ 	.short	0x0100
        /*0132*/ 	.byte	0x08
	.zero		1


	//   ....[10]....
        /*0134*/ 	.word	0x00000300
        /*0138*/ 	.word	0x000000ff
        /*013c*/ 	.word	0x00000028
        /*0140*/ 	.short	0x0100
        /*0142*/ 	.byte	0x08
	.zero		1


	//   ....[11]....
        /*0144*/ 	.word	0x00000310
        /*0148*/ 	.word	0x000000ff
        /*014c*/ 	.word	0x00000150
        /*0150*/ 	.short	0x0100
        /*0152*/ 	.byte	0x08
	.zero		1


	//   ....[12]....
        /*0154*/ 	.word	0x00000320
        /*0158*/ 	.word	0x000000ff
        /*015c*/ 	.word	0x00000030
        /*0160*/ 	.short	0x0100
        /*0162*/ 	.byte	0x08
	.zero		1


	//   ....[13]....
        /*0164*/ 	.word	0x00000330
        /*0168*/ 	.word	0x000000ff
        /*016c*/ 	.word	0x00000158
        /*0170*/ 	.short	0x0100
        /*0172*/ 	.byte	0x08
	.zero		1


	//   ....[14]....
        /*0174*/ 	.word	0x00000340
        /*0178*/ 	.word	0x000000ff
        /*017c*/ 	.word	0x00000038
        /*0180*/ 	.short	0x0100
        /*0182*/ 	.byte	0x08
	.zero		1


	//   ....[15]....
        /*0184*/ 	.word	0x00000350
        /*0188*/ 	.word	0x000000ff
        /*018c*/ 	.word	0x00000160
        /*0190*/ 	.short	0x0100
        /*0192*/ 	.byte	0x08
	.zero		1


	//   ....[16]....
        /*0194*/ 	.word	0x00000360
        /*0198*/ 	.word	0x000000ff
        /*019c*/ 	.word	0x00000040
        /*01a0*/ 	.short	0x0100
        /*01a2*/ 	.byte	0x08
	.zero		1


	//   ....[17]....
        /*01a4*/ 	.word	0x00000370
        /*01a8*/ 	.word	0x000000ff
        /*01ac*/ 	.word	0x00000168
        /*01b0*/ 	.short	0x0100
        /*01b2*/ 	.byte	0x08
	.zero		1


	//   ....[18]....
        /*01b4*/ 	.word	0x00000380
        /*01b8*/ 	.word	0x000000ff
        /*01bc*/ 	.word	0x00000048
        /*01c0*/ 	.short	0x0100
        /*01c2*/ 	.byte	0x08
	.zero		1


	//   ....[19]....
        /*01c4*/ 	.word	0x00000390
        /*01c8*/ 	.word	0x000000ff
        /*01cc*/ 	.word	0x00000170
        /*01d0*/ 	.short	0x0100
        /*01d2*/ 	.byte	0x08
	.zero		1


	//   ....[20]....
        /*01d4*/ 	.word	0x000003a0
        /*01d8*/ 	.word	0x000000ff
        /*01dc*/ 	.word	0x00000050
        /*01e0*/ 	.short	0x0100
        /*01e2*/ 	.byte	0x08
	.zero		1


	//   ....[21]....
        /*01e4*/ 	.word	0x000003b0
        /*01e8*/ 	.word	0x000000ff
        /*01ec*/ 	.word	0x00000178
        /*01f0*/ 	.short	0x0100
        /*01f2*/ 	.byte	0x08
	.zero		1


	//   ....[22]....
        /*01f4*/ 	.word	0x000003c0
        /*01f8*/ 	.word	0x000000ff
        /*01fc*/ 	.word	0x00000058
        /*0200*/ 	.short	0x0100
        /*0202*/ 	.byte	0x08
	.zero		1


	//   ....[23]....
        /*0204*/ 	.word	0x000003d0
        /*0208*/ 	.word	0x000000ff
        /*020c*/ 	.word	0x00000180
        /*0210*/ 	.short	0x0100
        /*0212*/ 	.byte	0x08
	.zero		1


	//   ....[24]....
        /*0214*/ 	.word	0x000003e0
        /*0218*/ 	.word	0x000000ff
        /*021c*/ 	.word	0x00000060
        /*0220*/ 	.short	0x0100
        /*0222*/ 	.byte	0x08
	.zero		1


	//   ....[25]....
        /*0224*/ 	.word	0x000003f0
        /*0228*/ 	.word	0x000000ff
        /*022c*/ 	.word	0x00000188
        /*0230*/ 	.short	0x0100
        /*0232*/ 	.byte	0x08
	.zero		1


	//   ....[26]....
        /*0234*/ 	.word	0x00000400
        /*0238*/ 	.word	0x000000ff
        /*023c*/ 	.word	0x00000068
        /*0240*/ 	.short	0x0100
        /*0242*/ 	.byte	0x08
	.zero		1


	//   ....[27]....
        /*0244*/ 	.word	0x00000410
        /*0248*/ 	.word	0x000000ff
        /*024c*/ 	.word	0x00000190
        /*0250*/ 	.short	0x0100
        /*0252*/ 	.byte	0x08
	.zero		1


	//   ....[28]....
        /*0254*/ 	.word	0x00000420
        /*0258*/ 	.word	0x000000ff
        /*025c*/ 	.word	0x00000070
        /*0260*/ 	.short	0x0100
        /*0262*/ 	.byte	0x08
	.zero		1


	//   ....[29]....
        /*0264*/ 	.word	0x00000430
        /*0268*/ 	.word	0x000000ff
        /*026c*/ 	.word	0x00000198
        /*0270*/ 	.short	0x0100
        /*0272*/ 	.byte	0x08
	.zero		1


	//   ....[30]....
        /*0274*/ 	.word	0x00000440
        /*0278*/ 	.word	0x000000ff
        /*027c*/ 	.word	0x00000078
        /*0280*/ 	.short	0x0100
        /*0282*/ 	.byte	0x08
	.zero		1


	//   ....[31]....
        /*0284*/ 	.word	0x00000450
        /*0288*/ 	.word	0x000000ff
        /*028c*/ 	.word	0x000001a0
        /*0290*/ 	.short	0x0100
        /*0292*/ 	.byte	0x08
	.zero		1


	//   ....[32]....
        /*0294*/ 	.word	0x00000460
        /*0298*/ 	.word	0x000000ff
        /*029c*/ 	.word	0x00000080
        /*02a0*/ 	.short	0x0100
        /*02a2*/ 	.byte	0x08
	.zero		1


	//   ....[33]....
        /*02a4*/ 	.word	0x00000470
        /*02a8*/ 	.word	0x000000ff
        /*02ac*/ 	.word	0x000001a8
        /*02b0*/ 	.short	0x0100
        /*02b2*/ 	.byte	0x08
	.zero		1


	//   ....[34]....
        /*02b4*/ 	.word	0x00000480
        /*02b8*/ 	.word	0x000000ff
        /*02bc*/ 	.word	0x00000088
        /*02c0*/ 	.short	0x0100
        /*02c2*/ 	.byte	0x08
	.zero		1


	//   ....[35]....
        /*02c4*/ 	.word	0x00000490
        /*02c8*/ 	.word	0x000000ff
        /*02cc*/ 	.word	0x000001b0
        /*02d0*/ 	.short	0x0100
        /*02d2*/ 	.byte	0x08
	.zero		1


	//   ....[36]....
        /*02d4*/ 	.word	0x000004a0
        /*02d8*/ 	.word	0x000000ff
        /*02dc*/ 	.word	0x00000090
        /*02e0*/ 	.short	0x0100
        /*02e2*/ 	.byte	0x08
	.zero		1


	//   ....[37]....
        /*02e4*/ 	.word	0x000004b0
        /*02e8*/ 	.word	0x000000ff
        /*02ec*/ 	.word	0x000001b8
        /*02f0*/ 	.short	0x0100
        /*02f2*/ 	.byte	0x08
	.zero		1


	//   ....[38]....
        /*02f4*/ 	.word	0x000004c0
        /*02f8*/ 	.word	0x000000ff
        /*02fc*/ 	.word	0x00000098
        /*0300*/ 	.short	0x0100
        /*0302*/ 	.byte	0x08
	.zero		1


	//   ....[39]....
        /*0304*/ 	.word	0x000004d0
        /*0308*/ 	.word	0x000000ff
        /*030c*/ 	.word	0x000001c0
        /*0310*/ 	.short	0x0100
        /*0312*/ 	.byte	0x08
	.zero		1


	//   ....[40]....
        /*0314*/ 	.word	0x000004e0
        /*0318*/ 	.word	0x000000ff
        /*031c*/ 	.word	0x000000a0
        /*0320*/ 	.short	0x0100
        /*0322*/ 	.byte	0x08
	.zero		1


	//   ....[41]....
        /*0324*/ 	.word	0x000004f0
        /*0328*/ 	.word	0x000000ff
        /*032c*/ 	.word	0x000001c8
        /*0330*/ 	.short	0x0100
        /*0332*/ 	.byte	0x08
	.zero		1


	//   ....[42]....
        /*0334*/ 	.word	0x00000500
        /*0338*/ 	.word	0x000000ff
        /*033c*/ 	.word	0x000000a8
        /*0340*/ 	.short	0x0100
        /*0342*/ 	.byte	0x08
	.zero		1


	//   ....[43]....
        /*0344*/ 	.word	0x00000510
        /*0348*/ 	.word	0x000000ff
        /*034c*/ 	.word	0x000001d0
        /*0350*/ 	.short	0x0100
        /*0352*/ 	.byte	0x08
	.zero		1


	//   ....[44]....
        /*0354*/ 	.word	0x00000520
        /*0358*/ 	.word	0x000000ff
        /*035c*/ 	.word	0x000000b0
        /*0360*/ 	.short	0x0100
        /*0362*/ 	.byte	0x08
	.zero		1


	//   ....[45]....
        /*0364*/ 	.word	0x00000530
        /*0368*/ 	.word	0x000000ff
        /*036c*/ 	.word	0x000001d8
        /*0370*/ 	.short	0x0100
        /*0372*/ 	.byte	0x08
	.zero		1


	//   ....[46]....
        /*0374*/ 	.word	0x00000540
        /*0378*/ 	.word	0x000000ff
        /*037c*/ 	.word	0x000000b8
        /*0380*/ 	.short	0x0100
        /*0382*/ 	.byte	0x08
	.zero		1


	//   ....[47]....
        /*0384*/ 	.word	0x00000550
        /*0388*/ 	.word	0x000000ff
        /*038c*/ 	.word	0x000001e0
        /*0390*/ 	.short	0x0100
        /*0392*/ 	.byte	0x08
	.zero		1


	//   ....[48]....
        /*0394*/ 	.word	0x00000560
        /*0398*/ 	.word	0x000000ff
        /*039c*/ 	.word	0x000000c0
        /*03a0*/ 	.short	0x0100
        /*03a2*/ 	.byte	0x08
	.zero		1


	//   ....[49]....
        /*03a4*/ 	.word	0x00000570
        /*03a8*/ 	.word	0x000000ff
        /*03ac*/ 	.word	0x000001e8
        /*03b0*/ 	.short	0x0100
        /*03b2*/ 	.byte	0x08
	.zero		1


	//   ....[50]....
        /*03b4*/ 	.word	0x00000580
        /*03b8*/ 	.word	0x000000ff
        /*03bc*/ 	.word	0x000000c8
        /*03c0*/ 	.short	0x0100
        /*03c2*/ 	.byte	0x08
	.zero		1


	//   ....[51]....
        /*03c4*/ 	.word	0x00000590
        /*03c8*/ 	.word	0x000000ff
        /*03cc*/ 	.word	0x000001f0
        /*03d0*/ 	.short	0x0100
        /*03d2*/ 	.byte	0x08
	.zero		1


	//   ....[52]....
        /*03d4*/ 	.word	0x000005a0
        /*03d8*/ 	.word	0x000000ff
        /*03dc*/ 	.word	0x000000d0
        /*03e0*/ 	.short	0x0100
        /*03e2*/ 	.byte	0x08
	.zero		1


	//   ....[53]....
        /*03e4*/ 	.word	0x000005b0
        /*03e8*/ 	.word	0x000000ff
        /*03ec*/ 	.word	0x000001f8
        /*03f0*/ 	.short	0x0100
        /*03f2*/ 	.byte	0x08
	.zero		1


	//   ....[54]....
        /*03f4*/ 	.word	0x000005c0
        /*03f8*/ 	.word	0x000000ff
        /*03fc*/ 	.word	0x000000d8
        /*0400*/ 	.short	0x0100
        /*0402*/ 	.byte	0x08
	.zero		1


	//   ....[55]....
        /*0404*/ 	.word	0x000005d0
        /*0408*/ 	.word	0x000000ff
        /*040c*/ 	.word	0x00000200
        /*0410*/ 	.short	0x0100
        /*0412*/ 	.byte	0x08
	.zero		1


	//   ....[56]....
        /*0414*/ 	.word	0x000005e0
        /*0418*/ 	.word	0x000000ff
        /*041c*/ 	.word	0x000000e0
        /*0420*/ 	.short	0x0100
        /*0422*/ 	.byte	0x08
	.zero		1


	//   ....[57]....
        /*0424*/ 	.word	0x000005f0
        /*0428*/ 	.word	0x000000ff
        /*042c*/ 	.word	0x00000208
        /*0430*/ 	.short	0x0100
        /*0432*/ 	.byte	0x08
	.zero		1


	//   ....[58]....
        /*0434*/ 	.word	0x00000600
        /*0438*/ 	.word	0x000000ff
        /*043c*/ 	.word	0x000000e8
        /*0440*/ 	.short	0x0100
        /*0442*/ 	.byte	0x08
	.zero		1


	//   ....[59]....
        /*0444*/ 	.word	0x00000610
        /*0448*/ 	.word	0x000000ff
        /*044c*/ 	.word	0x00000210
        /*0450*/ 	.short	0x0100
        /*0452*/ 	.byte	0x08
	.zero		1


	//   ....[60]....
        /*0454*/ 	.word	0x00000620
        /*0458*/ 	.word	0x000000ff
        /*045c*/ 	.word	0x000000f0
        /*0460*/ 	.short	0x0100
        /*0462*/ 	.byte	0x08
	.zero		1


	//   ....[61]....
        /*0464*/ 	.word	0x00000630
        /*0468*/ 	.word	0x000000ff
        /*046c*/ 	.word	0x00000218
        /*0470*/ 	.short	0x0100
        /*0472*/ 	.byte	0x08
	.zero		1


	//   ....[62]....
        /*0474*/ 	.word	0x00000640
        /*0478*/ 	.word	0x000000ff
        /*047c*/ 	.word	0x000000f8
        /*0480*/ 	.short	0x0100
        /*0482*/ 	.byte	0x08
	.zero		1


	//   ....[63]....
        /*0484*/ 	.word	0x00000650
        /*0488*/ 	.word	0x000000ff
        /*048c*/ 	.word	0x00000220
        /*0490*/ 	.short	0x0100
        /*0492*/ 	.byte	0x08
	.zero		1


	//   ....[64]....
        /*0494*/ 	.word	0x00000660
        /*0498*/ 	.word	0x000000ff
        /*049c*/ 	.word	0x00000100
        /*04a0*/ 	.short	0x0100
        /*04a2*/ 	.byte	0x08
	.zero		1


	//   ....[65]....
        /*04a4*/ 	.word	0x00000670
        /*04a8*/ 	.word	0x000000ff
        /*04ac*/ 	.word	0x00000228
        /*04b0*/ 	.short	0x0100
        /*04b2*/ 	.byte	0x08
	.zero		1


	//   ....[66]....
        /*04b4*/ 	.word	0x00000680
        /*04b8*/ 	.word	0x000000ff
        /*04bc*/ 	.word	0x00000108
        /*04c0*/ 	.short	0x0100
        /*04c2*/ 	.byte	0x08
	.zero		1


	//   ....[67]....
        /*04c4*/ 	.word	0x00000690
        /*04c8*/ 	.word	0x000000ff
        /*04cc*/ 	.word	0x00000230
        /*04d0*/ 	.short	0x0100
        /*04d2*/ 	.byte	0x08
	.zero		1


	//   ....[68]....
        /*04d4*/ 	.word	0x000006a0
        /*04d8*/ 	.word	0x000000ff
        /*04dc*/ 	.word	0x00000110
        /*04e0*/ 	.short	0x0100
        /*04e2*/ 	.byte	0x08
	.zero		1


	//   ....[69]....
        /*04e4*/ 	.word	0x000006b0
        /*04e8*/ 	.word	0x000000ff
        /*04ec*/ 	.word	0x00000238
        /*04f0*/ 	.short	0x0100
        /*04f2*/ 	.byte	0x08
	.zero		1


	//   ....[70]....
        /*04f4*/ 	.word	0x000006c0
        /*04f8*/ 	.word	0x000000ff
        /*04fc*/ 	.word	0x00000118
        /*0500*/ 	.short	0x0100
        /*0502*/ 	.byte	0x08
	.zero		1


	//   ....[71]....
        /*0504*/ 	.word	0x000006d0
        /*0508*/ 	.word	0x000000ff
        /*050c*/ 	.word	0x00000240
        /*0510*/ 	.short	0x0100
        /*0512*/ 	.byte	0x08
	.zero		1


	//   ....[72]....
        /*0514*/ 	.word	0x000006e0
        /*0518*/ 	.word	0x000000ff
        /*051c*/ 	.word	0x00000120
        /*0520*/ 	.short	0x0100
        /*0522*/ 	.byte	0x08
	.zero		1


	//   ....[73]....
        /*0524*/ 	.word	0x000006f0
        /*0528*/ 	.word	0x000000ff
        /*052c*/ 	.word	0x00000248
        /*0530*/ 	.short	0x0100
        /*0532*/ 	.byte	0x08
	.zero		1


	//   ....[74]....
        /*0534*/ 	.word	0x00000be0
        /*0538*/ 	.word	0x000000ff
        /*053c*/ 	.word	0x00000280
        /*0540*/ 	.short	0x0100
        /*0542*/ 	.byte	0x08
	.zero		1


	//   ....[75]....
        /*0544*/ 	.word	0x00000c70
        /*0548*/ 	.word	0x000000ff
        /*054c*/ 	.word	0x00000288
        /*0550*/ 	.short	0x0100
        /*0552*/ 	.byte	0x08
	.zero		1


	//   ....[76]....
        /*0554*/ 	.word	0x00000ca0
        /*0558*/ 	.word	0x000000ff
        /*055c*/ 	.word	0x00000260
        /*0560*/ 	.short	0x0100
        /*0562*/ 	.byte	0x09
	.zero		1


	//   ....[77]....
        /*0564*/ 	.word	0x00000cb0
        /*0568*/ 	.word	0x000000ff
        /*056c*/ 	.word	0x00000268
        /*0570*/ 	.short	0x0100
        /*0572*/ 	.byte	0x09
	.zero		1


	//   ....[78]....
        /*0574*/ 	.word	0x00000cc0
        /*0578*/ 	.word	0x000000ff
        /*057c*/ 	.word	0x00000270
        /*0580*/ 	.short	0x0100
        /*0582*/ 	.byte	0x09
	.zero		1


	//   ....[79]....
        /*0584*/ 	.word	0x00000cd0
        /*0588*/ 	.word	0x000000ff
        /*058c*/ 	.word	0x00000278
        /*0590*/ 	.short	0x0100
        /*0592*/ 	.byte	0x09
	.zero		1


	//   ....[80]....
        /*0594*/ 	.word	0x00001a50
        /*0598*/ 	.word	0x000000ff
        /*059c*/ 	.word	0xfffffff8
        /*05a0*/ 	.short	0x010a
        /*05a2*/ 	.byte	0x0b
	.zero		1


	//   ....[81]....
        /*05a4*/ 	.word	0x00001f30
        /*05a8*/ 	.word	0x000000ff
        /*05ac*/ 	.word	0x00000000
        /*05b0*/ 	.short	0x010a
        /*05b2*/ 	.byte	0x06
	.zero		1


	//   ....[82]....
        /*05b4*/ 	.word	0x00001f70
        /*05b8*/ 	.word	0x000000ff
        /*05bc*/ 	.word	0x00000000
        /*05c0*/ 	.short	0x010a
        /*05c2*/ 	.byte	0x06
	.zero		1


	//   ....[83]....
        /*05c4*/ 	.word	0x00002820
        /*05c8*/ 	.word	0x000000ff
        /*05cc*/ 	.word	0x00000000
        /*05d0*/ 	.short	0x010a
        /*05d2*/ 	.byte	0x10
	.zero		1


	//   ....[84]....
        /*05d4*/ 	.word	0x00002860
        /*05d8*/ 	.word	0x000000ff
        /*05dc*/ 	.word	0x00000000
        /*05e0*/ 	.short	0x010a
        /*05e2*/ 	.byte	0x10
	.zero		1


	//   ....[85]....
        /*05e4*/ 	.word	0x00002e70
        /*05e8*/ 	.word	0x00000015
        /*05ec*/ 	.word	0x00000000
        /*05f0*/ 	.short	0x0101
        /*05f2*/ 	.byte	0x3f
	.zero		1


	//   ....[86]....
        /*05f4*/ 	.word	0x000033e0
        /*05f8*/ 	.word	0x00000013
        /*05fc*/ 	.word	0x00000000
        /*0600*/ 	.short	0x0101
        /*0602*/ 	.byte	0x16
	.zero		1


	//   ....[87]....
        /*0604*/ 	.word	0x00003510
        /*0608*/ 	.word	0x00000012
        /*060c*/ 	.word	0x00000000
        /*0610*/ 	.short	0x0101
        /*0612*/ 	.byte	0x3f
	.zero		1


	//   ....[88]....
        /*0614*/ 	.word	0x000035d0
        /*0618*/ 	.word	0x000000ff
        /*061c*/ 	.word	0x00000008
        /*0620*/ 	.short	0x010a
        /*0622*/ 	.byte	0x0b
	.zero		1


	//   ....[89]....
        /*0624*/ 	.word	0x00007e90
        /*0628*/ 	.word	0x00000004
        /*062c*/ 	.word	0x00000000
        /*0630*/ 	.short	0x0101
        /*0632*/ 	.byte	0x16
	.zero		1


	//   ....[90]....
        /*0634*/ 	.word	0x000087b0
        /*0638*/ 	.word	0x00000013
        /*063c*/ 	.word	0x00000128
        /*0640*/ 	.short	0x010a
        /*0642*/ 	.byte	0x3f
	.zero		1


	//   ....[91]....
        /*0644*/ 	.word	0x00008c20
        /*0648*/ 	.word	0x0000000a
        /*064c*/ 	.word	0x00000288
        /*0650*/ 	.short	0x0101
        /*0652*/ 	.byte	0x3f
	.zero		1


	//   ....[92]....
        /*0654*/ 	.word	0x000092c0
        /*0658*/ 	.word	0x00000005
        /*065c*/ 	.word	0x00000000
        /*0660*/ 	.short	0x010a
        /*0662*/ 	.byte	0x3f
	.zero		1


	//   ....[93]....
        /*0664*/ 	.word	0x00009340
        /*0668*/ 	.word	0x00000007
        /*066c*/ 	.word	0x00000000
        /*0670*/ 	.short	0x010a
        /*0672*/ 	.byte	0x3f
	.zero		1


	//   ....[94]....
        /*0674*/ 	.word	0x000093d0
        /*0678*/ 	.word	0x00000006
        /*067c*/ 	.word	0x00000000
        /*0680*/ 	.short	0x010a
        /*0682*/ 	.byte	0x3f
	.zero		1


	//   ....[95]....
        /*0684*/ 	.word	0x00009460
        /*0688*/ 	.word	0x00000009
        /*068c*/ 	.word	0x00000000
        /*0690*/ 	.short	0x010a
        /*0692*/ 	.byte	0x3f
	.zero		1


	//   ....[96]....
        /*0694*/ 	.word	0x000094f0
        /*0698*/ 	.word	0x00000006
        /*069c*/ 	.word	0x00000000
        /*06a0*/ 	.short	0x010a
        /*06a2*/ 	.byte	0x3f
	.zero		1


	//   ....[97]....
        /*06a4*/ 	.word	0x00009580
        /*06a8*/ 	.word	0x00000009
        /*06ac*/ 	.word	0x00000000
        /*06b0*/ 	.short	0x010a
        /*06b2*/ 	.byte	0x3f
	.zero		1


	//   ....[98]....
        /*06b4*/ 	.word	0x00009610
        /*06b8*/ 	.word	0x00000006
        /*06bc*/ 	.word	0x00000000
        /*06c0*/ 	.short	0x010a
        /*06c2*/ 	.byte	0x3f
	.zero		1


	//   ....[99]....
        /*06c4*/ 	.word	0x000096a0
        /*06c8*/ 	.word	0x00000009
        /*06cc*/ 	.word	0x00000000
        /*06d0*/ 	.short	0x010a
        /*06d2*/ 	.byte	0x3f
	.zero		1


	//   ....[100]....
        /*06d4*/ 	.word	0x00009730
        /*06d8*/ 	.word	0x00000006
        /*06dc*/ 	.word	0x00000000
        /*06e0*/ 	.short	0x010a
        /*06e2*/ 	.byte	0x3f
	.zero		1


	//   ....[101]....
        /*06e4*/ 	.word	0x000097c0
        /*06e8*/ 	.word	0x00000009
        /*06ec*/ 	.word	0x00000000
        /*06f0*/ 	.short	0x010a
        /*06f2*/ 	.byte	0x3f
	.zero		1


	//   ....[102]....
        /*06f4*/ 	.word	0x00009850
        /*06f8*/ 	.word	0x00000006
        /*06fc*/ 	.word	0x00000000
        /*0700*/ 	.short	0x010a
        /*0702*/ 	.byte	0x3f
	.zero		1


	//   ....[103]....
        /*0704*/ 	.word	0x000098e0
        /*0708*/ 	.word	0x00000009
        /*070c*/ 	.word	0x00000000
        /*0710*/ 	.short	0x010a
        /*0712*/ 	.byte	0x3f
	.zero		1


	//   ....[104]....
        /*0714*/ 	.word	0x00009970
        /*0718*/ 	.word	0x00000006
        /*071c*/ 	.word	0x00000000
        /*0720*/ 	.short	0x010a
        /*0722*/ 	.byte	0x3f
	.zero		1


	//   ....[105]....
        /*0724*/ 	.word	0x00009a00
        /*0728*/ 	.word	0x00000009
        /*072c*/ 	.word	0x00000000
        /*0730*/ 	.short	0x010a
        /*0732*/ 	.byte	0x3f
	.zero		1


	//   ....[106]....
        /*0734*/ 	.word	0x00009a90
        /*0738*/ 	.word	0x00000006
        /*073c*/ 	.word	0x00000000
        /*0740*/ 	.short	0x010a
        /*0742*/ 	.byte	0x3f
	.zero		1


	//   ....[107]....
        /*0744*/ 	.word	0x00009b20
        /*0748*/ 	.word	0x00000009
        /*074c*/ 	.word	0x00000000
        /*0750*/ 	.short	0x010a
        /*0752*/ 	.byte	0x3f
	.zero		1


	//   ....[108]....
        /*0754*/ 	.word	0x00009bb0
        /*0758*/ 	.word	0x00000006
        /*075c*/ 	.word	0x00000000
        /*0760*/ 	.short	0x010a
        /*0762*/ 	.byte	0x3f
	.zero		1


	//   ....[109]....
        /*0764*/ 	.word	0x00009c40
        /*0768*/ 	.word	0x00000009
        /*076c*/ 	.word	0x00000000
        /*0770*/ 	.short	0x010a
        /*0772*/ 	.byte	0x3f
	.zero		1


	//   ....[110]....
        /*0774*/ 	.word	0x00009cd0
        /*0778*/ 	.word	0x00000006
        /*077c*/ 	.word	0x00000000
        /*0780*/ 	.short	0x010a
        /*0782*/ 	.byte	0x3f
	.zero		1


	//   ....[111]....
        /*0784*/ 	.word	0x00009d60
        /*0788*/ 	.word	0x00000009
        /*078c*/ 	.word	0x00000000
        /*0790*/ 	.short	0x010a
        /*0792*/ 	.byte	0x3f
	.zero		1


	//   ....[112]....
        /*0794*/ 	.word	0x00009df0
        /*0798*/ 	.word	0x00000006
        /*079c*/ 	.word	0x00000000
        /*07a0*/ 	.short	0x010a
        /*07a2*/ 	.byte	0x3f
	.zero		1


	//   ....[113]....
        /*07a4*/ 	.word	0x00009e80
        /*07a8*/ 	.word	0x00000009
        /*07ac*/ 	.word	0x00000000
        /*07b0*/ 	.short	0x010a
        /*07b2*/ 	.byte	0x3f
	.zero		1


	//   ....[114]....
        /*07b4*/ 	.word	0x00009f10
        /*07b8*/ 	.word	0x00000006
        /*07bc*/ 	.word	0x00000000
        /*07c0*/ 	.short	0x010a
        /*07c2*/ 	.byte	0x3f
	.zero		1


	//   ....[115]....
        /*07c4*/ 	.word	0x00009fa0
        /*07c8*/ 	.word	0x00000009
        /*07cc*/ 	.word	0x00000000
        /*07d0*/ 	.short	0x010a
        /*07d2*/ 	.byte	0x3f
	.zero		1


	//   ....[116]....
        /*07d4*/ 	.word	0x0000a030
        /*07d8*/ 	.word	0x00000006
        /*07dc*/ 	.word	0x00000000
        /*07e0*/ 	.short	0x010a
        /*07e2*/ 	.byte	0x3f
	.zero		1


	//   ....[117]....
        /*07e4*/ 	.word	0x0000a0c0
        /*07e8*/ 	.word	0x00000009
        /*07ec*/ 	.word	0x00000000
        /*07f0*/ 	.short	0x010a
        /*07f2*/ 	.byte	0x3f
	.zero		1


	//   ....[118]....
        /*07f4*/ 	.word	0x0000a150
        /*07f8*/ 	.word	0x00000006
        /*07fc*/ 	.word	0x00000000
        /*0800*/ 	.short	0x010a
        /*0802*/ 	.byte	0x3f
	.zero		1


	//   ....[119]....
        /*0804*/ 	.word	0x0000a1e0
        /*0808*/ 	.word	0x00000009
        /*080c*/ 	.word	0x00000000
        /*0810*/ 	.short	0x010a
        /*0812*/ 	.byte	0x3f
	.zero		1


	//   ....[120]....
        /*0814*/ 	.word	0x0000a270
        /*0818*/ 	.word	0x00000006
        /*081c*/ 	.word	0x00000000
        /*0820*/ 	.short	0x010a
        /*0822*/ 	.byte	0x3f
	.zero		1


	//   ....[121]....
        /*0824*/ 	.word	0x0000a300
        /*0828*/ 	.word	0x00000009
        /*082c*/ 	.word	0x00000000
        /*0830*/ 	.short	0x010a
        /*0832*/ 	.byte	0x3f
	.zero		1


	//   ....[122]....
        /*0834*/ 	.word	0x0000a390
        /*0838*/ 	.word	0x00000006
        /*083c*/ 	.word	0x00000000
        /*0840*/ 	.short	0x010a
        /*0842*/ 	.byte	0x3f
	.zero		1


	//   ....[123]....
        /*0844*/ 	.word	0x0000a420
        /*0848*/ 	.word	0x00000009
        /*084c*/ 	.word	0x00000000
        /*0850*/ 	.short	0x010a
        /*0852*/ 	.byte	0x3f
	.zero		1


	//   ....[124]....
        /*0854*/ 	.word	0x0000a4b0
        /*0858*/ 	.word	0x00000006
        /*085c*/ 	.word	0x00000000
        /*0860*/ 	.short	0x010a
        /*0862*/ 	.byte	0x3f
	.zero		1


	//   ....[125]....
        /*0864*/ 	.word	0x0000a540
        /*0868*/ 	.word	0x00000009
        /*086c*/ 	.word	0x00000000
        /*0870*/ 	.short	0x010a
        /*0872*/ 	.byte	0x3f
	.zero		1


	//   ....[126]....
        /*0874*/ 	.word	0x0000a5d0
        /*0878*/ 	.word	0x00000008
        /*087c*/ 	.word	0x00000000
        /*0880*/ 	.short	0x010a
        /*0882*/ 	.byte	0x3f
	.zero		1


	//   ....[127]....
        /*0884*/ 	.word	0x0000a660
        /*0888*/ 	.word	0x0000000b
        /*088c*/ 	.word	0x00000000
        /*0890*/ 	.short	0x010a
        /*0892*/ 	.byte	0x3f
	.zero		1


	//   ....[128]....
        /*0894*/ 	.word	0x0000a6f0
        /*0898*/ 	.word	0x00000003
        /*089c*/ 	.word	0x00000000
        /*08a0*/ 	.short	0x010a
        /*08a2*/ 	.byte	0x3f
	.zero		1


	//   ....[129]....
        /*08a4*/ 	.word	0x0000a760
        /*08a8*/ 	.word	0x00000012
        /*08ac*/ 	.word	0xfffffff8
        /*08b0*/ 	.short	0x010a
        /*08b2*/ 	.byte	0x3f
	.zero		1


	//   ....[130]....
        /*08b4*/ 	.word	0x0000a7c0
        /*08b8*/ 	.word	0x00000012
        /*08bc*/ 	.word	0x00000000
        /*08c0*/ 	.short	0x010a
        /*08c2*/ 	.byte	0x3f
	.zero		1


	//   ....[131]....
        /*08c4*/ 	.word	0x0000a820
        /*08c8*/ 	.word	0x00000015
        /*08cc*/ 	.word	0x00000000
        /*08d0*/ 	.short	0x010a
        /*08d2*/ 	.byte	0x3f
	.zero		1


	//   ....[132]....
        /*08d4*/ 	.word	0x0000a880
        /*08d8*/ 	.word	0x00000013
        /*08dc*/ 	.word	0x00000008
        /*08e0*/ 	.short	0x010a
        /*08e2*/ 	.byte	0x3f
	.zero		1


	//   ....[133]....
        /*08e4*/ 	.word	0x0000a950
        /*08e8*/ 	.word	0x00000013
        /*08ec*/ 	.word	0x00000128
        /*08f0*/ 	.short	0x010a
        /*08f2*/ 	.byte	0x3f
	.zero		1


	//   ....[134]....
        /*08f4*/ 	.word	0x0000aa30
        /*08f8*/ 	.word	0x00000005
        /*08fc*/ 	.word	0x00000000
        /*0900*/ 	.short	0x010a
        /*0902*/ 	.byte	0x3f
	.zero		1


	//   ....[135]....
        /*0904*/ 	.word	0x0000aa80
        /*0908*/ 	.word	0x00000007
        /*090c*/ 	.word	0x00000000
        /*0910*/ 	.short	0x010a
        /*0912*/ 	.byte	0x3f
	.zero		1


	//   ....[136]....
        /*0914*/ 	.word	0x0000aad0
        /*0918*/ 	.word	0x00000006
        /*091c*/ 	.word	0x00000000
        /*0920*/ 	.short	0x010a
        /*0922*/ 	.byte	0x3f
	.zero		1


	//   ....[137]....
        /*0924*/ 	.word	0x0000ab20
        /*0928*/ 	.word	0x00000009
        /*092c*/ 	.word	0x00000000
        /*0930*/ 	.short	0x010a
        /*0932*/ 	.byte	0x3f
	.zero		1


	//   ....[138]....
        /*0934*/ 	.word	0x0000ab70
        /*0938*/ 	.word	0x00000006
        /*093c*/ 	.word	0x00000000
        /*0940*/ 	.short	0x010a
        /*0942*/ 	.byte	0x3f
	.zero		1


	//   ....[139]....
        /*0944*/ 	.word	0x0000abc0
        /*0948*/ 	.word	0x00000009
        /*094c*/ 	.word	0x00000000
        /*0950*/ 	.short	0x010a
        /*0952*/ 	.byte	0x3f
	.zero		1


	//   ....[140]....
        /*0954*/ 	.word	0x0000ac10
        /*0958*/ 	.word	0x00000006
        /*095c*/ 	.word	0x00000000
        /*0960*/ 	.short	0x010a
        /*0962*/ 	.byte	0x3f
	.zero		1


	//   ....[141]....
        /*0964*/ 	.word	0x0000ac60
        /*0968*/ 	.word	0x00000009
        /*096c*/ 	.word	0x00000000
        /*0970*/ 	.short	0x010a
        /*0972*/ 	.byte	0x3f
	.zero		1


	//   ....[142]....
        /*0974*/ 	.word	0x0000acb0
        /*0978*/ 	.word	0x00000006
        /*097c*/ 	.word	0x00000000
        /*0980*/ 	.short	0x010a
        /*0982*/ 	.byte	0x3f
	.zero		1


	//   ....[143]....
        /*0984*/ 	.word	0x0000ad00
        /*0988*/ 	.word	0x00000009
        /*098c*/ 	.word	0x00000000
        /*0990*/ 	.short	0x010a
        /*0992*/ 	.byte	0x3f
	.zero		1


	//   ....[144]....
        /*0994*/ 	.word	0x0000ad50
        /*0998*/ 	.word	0x00000006
        /*099c*/ 	.word	0x00000000
        /*09a0*/ 	.short	0x010a
        /*09a2*/ 	.byte	0x3f
	.zero		1


	//   ....[145]....
        /*09a4*/ 	.word	0x0000ada0
        /*09a8*/ 	.word	0x00000009
        /*09ac*/ 	.word	0x00000000
        /*09b0*/ 	.short	0x010a
        /*09b2*/ 	.byte	0x3f
	.zero		1


	//   ....[146]....
        /*09b4*/ 	.word	0x0000adf0
        /*09b8*/ 	.word	0x00000006
        /*09bc*/ 	.word	0x00000000
        /*09c0*/ 	.short	0x010a
        /*09c2*/ 	.byte	0x3f
	.zero		1


	//   ....[147]....
        /*09c4*/ 	.word	0x0000ae40
        /*09c8*/ 	.word	0x00000009
        /*09cc*/ 	.word	0x00000000
        /*09d0*/ 	.short	0x010a
        /*09d2*/ 	.byte	0x3f
	.zero		1


	//   ....[148]....
        /*09d4*/ 	.word	0x0000ae90
        /*09d8*/ 	.word	0x00000006
        /*09dc*/ 	.word	0x00000000
        /*09e0*/ 	.short	0x010a
        /*09e2*/ 	.byte	0x3f
	.zero		1


	//   ....[149]....
        /*09e4*/ 	.word	0x0000aee0
        /*09e8*/ 	.word	0x00000009
        /*09ec*/ 	.word	0x00000000
        /*09f0*/ 	.short	0x010a
        /*09f2*/ 	.byte	0x3f
	.zero		1


	//   ....[150]....
        /*09f4*/ 	.word	0x0000af30
        /*09f8*/ 	.word	0x00000006
        /*09fc*/ 	.word	0x00000000
        /*0a00*/ 	.short	0x010a
        /*0a02*/ 	.byte	0x3f
	.zero		1


	//   ....[151]....
        /*0a04*/ 	.word	0x0000af80
        /*0a08*/ 	.word	0x00000009
        /*0a0c*/ 	.word	0x00000000
        /*0a10*/ 	.short	0x010a
        /*0a12*/ 	.byte	0x3f
	.zero		1


	//   ....[152]....
        /*0a14*/ 	.word	0x0000afd0
        /*0a18*/ 	.word	0x00000006
        /*0a1c*/ 	.word	0x00000000
        /*0a20*/ 	.short	0x010a
        /*0a22*/ 	.byte	0x3f
	.zero		1


	//   ....[153]....
        /*0a24*/ 	.word	0x0000b020
        /*0a28*/ 	.word	0x00000009
        /*0a2c*/ 	.word	0x00000000
        /*0a30*/ 	.short	0x010a
        /*0a32*/ 	.byte	0x3f
	.zero		1


	//   ....[154]....
        /*0a34*/ 	.word	0x0000b070
        /*0a38*/ 	.word	0x00000006
        /*0a3c*/ 	.word	0x00000000
        /*0a40*/ 	.short	0x010a
        /*0a42*/ 	.byte	0x3f
	.zero		1


	//   ....[155]....
        /*0a44*/ 	.word	0x0000b0c0
        /*0a48*/ 	.word	0x00000009
        /*0a4c*/ 	.word	0x00000000
        /*0a50*/ 	.short	0x010a
        /*0a52*/ 	.byte	0x3f
	.zero		1


	//   ....[156]....
        /*0a54*/ 	.word	0x0000b110
        /*0a58*/ 	.word	0x00000006
        /*0a5c*/ 	.word	0x00000000
        /*0a60*/ 	.short	0x010a
        /*0a62*/ 	.byte	0x3f
	.zero		1


	//   ....[157]....
        /*0a64*/ 	.word	0x0000b160
        /*0a68*/ 	.word	0x00000009
        /*0a6c*/ 	.word	0x00000000
        /*0a70*/ 	.short	0x010a
        /*0a72*/ 	.byte	0x3f
	.zero		1


	//   ....[158]....
        /*0a74*/ 	.word	0x0000b1b0
        /*0a78*/ 	.word	0x00000006
        /*0a7c*/ 	.word	0x00000000
        /*0a80*/ 	.short	0x010a
        /*0a82*/ 	.byte	0x3f
	.zero		1


	//   ....[159]....
        /*0a84*/ 	.word	0x0000b200
        /*0a88*/ 	.word	0x00000009
        /*0a8c*/ 	.word	0x00000000
        /*0a90*/ 	.short	0x010a
        /*0a92*/ 	.byte	0x3f
	.zero		1


	//   ....[160]....
        /*0a94*/ 	.word	0x0000b250
        /*0a98*/ 	.word	0x00000006
        /*0a9c*/ 	.word	0x00000000
        /*0aa0*/ 	.short	0x010a
        /*0aa2*/ 	.byte	0x3f
	.zero		1


	//   ....[161]....
        /*0aa4*/ 	.word	0x0000b2a0
        /*0aa8*/ 	.word	0x00000009
        /*0aac*/ 	.word	0x00000000
        /*0ab0*/ 	.short	0x010a
        /*0ab2*/ 	.byte	0x3f
	.zero		1


	//   ....[162]....
        /*0ab4*/ 	.word	0x0000b2f0
        /*0ab8*/ 	.word	0x00000006
        /*0abc*/ 	.word	0x00000000
        /*0ac0*/ 	.short	0x010a
        /*0ac2*/ 	.byte	0x3f
	.zero		1


	//   ....[163]....
        /*0ac4*/ 	.word	0x0000b340
        /*0ac8*/ 	.word	0x00000009
        /*0acc*/ 	.word	0x00000000
        /*0ad0*/ 	.short	0x010a
        /*0ad2*/ 	.byte	0x3f
	.zero		1


	//   ....[164]....
        /*0ad4*/ 	.word	0x0000b390
        /*0ad8*/ 	.word	0x00000006
        /*0adc*/ 	.word	0x00000000
        /*0ae0*/ 	.short	0x010a
        /*0ae2*/ 	.byte	0x3f
	.zero		1


	//   ....[165]....
        /*0ae4*/ 	.word	0x0000b3e0
        /*0ae8*/ 	.word	0x00000009
        /*0aec*/ 	.word	0x00000000
        /*0af0*/ 	.short	0x010a
        /*0af2*/ 	.byte	0x3f
	.zero		1


	//   ....[166]....
        /*0af4*/ 	.word	0x0000b430
        /*0af8*/ 	.word	0x00000006
        /*0afc*/ 	.word	0x00000000
        /*0b00*/ 	.short	0x010a
        /*0b02*/ 	.byte	0x3f
	.zero		1


	//   ....[167]....
        /*0b04*/ 	.word	0x0000b480
        /*0b08*/ 	.word	0x00000009
        /*0b0c*/ 	.word	0x00000000
        /*0b10*/ 	.short	0x010a
        /*0b12*/ 	.byte	0x3f
	.zero		1


	//   ....[168]....
        /*0b14*/ 	.word	0x0000b4d0
        /*0b18*/ 	.word	0x00000008
        /*0b1c*/ 	.word	0x00000000
        /*0b20*/ 	.short	0x010a
        /*0b22*/ 	.byte	0x3f
	.zero		1


	//   ....[169]....
        /*0b24*/ 	.word	0x0000b520
        /*0b28*/ 	.word	0x0000000b
        /*0b2c*/ 	.word	0x00000000
        /*0b30*/ 	.short	0x010a
        /*0b32*/ 	.byte	0x3f
	.zero		1


	//----- nvinfo : EIATTR_NUM_MBARRIERS
	.align		4
.L_28:
        /*0b34*/ 	.byte	0x03, 0x38
        /*0b36*/ 	.short	0x0050


	//----- nvinfo : EIATTR_EXIT_INSTR_OFFSETS
	.align		4
        /*0b38*/ 	.byte	0x04, 0x1c
        /*0b3a*/ 	.short	(.L_30 - .L_29)


	//   ....[0]....
.L_29:
        /*0b3c*/ 	.word	0x00001790


	//   ....[1]....
        /*0b40*/ 	.word	0x000017f0


	//   ....[2]....
        /*0b44*/ 	.word	0x000084a0


	//   ....[3]....
        /*0b48*/ 	.word	0x000084d0


	//   ....[4]....
        /*0b4c*/ 	.word	0x0000a740


	//----- nvinfo : EIATTR_MAX_THREADS
	.align		4
.L_30:
        /*0b50*/ 	.byte	0x04, 0x05
        /*0b52*/ 	.short	(.L_32 - .L_31)
.L_31:
        /*0b54*/ 	.word	0x00000180
        /*0b58*/ 	.word	0x00000001
        /*0b5c*/ 	.word	0x00000001


	//----- nvinfo : EIATTR_CRS_STACK_SIZE
	.align		4
.L_32:
        /*0b60*/ 	.byte	0x04, 0x1e
        /*0b62*/ 	.short	(.L_34 - .L_33)
.L_33:
        /*0b64*/ 	.word	0x00000000


	//----- nvinfo : EIATTR_CBANK_PARAM_SIZE
	.align		4
.L_34:
        /*0b68*/ 	.byte	0x03, 0x19
        /*0b6a*/ 	.short	0x0470


	//----- nvinfo : EIATTR_PARAM_CBANK
	.align		4
        /*0b6c*/ 	.byte	0x04, 0x0a
        /*0b6e*/ 	.short	(.L_36 - .L_35)
	.align		4
.L_35:
        /*0b70*/ 	.word	index@(.nv.constant0._ZN7cutlass13device_kernelINS_4gemm6kernel13GemmUniversalIN4cute5tupleIJiiiiEEENS1_10collective13CollectiveMmaINS1_37MainloopSm90TmaGmmaWarpSpecializedFP8ILi37ENS5_IJNS4_1CILi1EEENSA_ILi2EEESB_EEENS1_32KernelTmaWarpSpecializedPingpongEEENS5_IJNSA_ILi64EEENSA_ILi128EEENSA_ILi32EEEEEENS_12float_e4m3_tENS5_IJlSB_lEEESK_SL_NS4_8TiledMMAINS4_8MMA_AtomIJNS4_4SM904GMMA31MMA_64x128x32_F32E4M3E4M3_SS_TNILNSP_7ScaleInE1ELSR_1EEEEEENS4_6LayoutINS5_IJSB_SB_SB_EEENS5_IJNSA_ILi0EEESW_SW_EEEEENS5_IJNS4_10UnderscoreESZ_SZ_EEEEENS4_23SM90_TMA_LOAD_MULTICASTENS4_14ComposedLayoutINS4_7SwizzleILi1ELi4ELi3EEENS4_18smem_ptr_flag_bitsILi8EEENSU_INS5_IJNSA_ILi8EEESI_EEENS5_IJSI_SB_EEEEEEEvNS4_8identityENS4_13SM90_TMA_LOADES1C_vS1D_EENS_8epilogue10collective6detail29Sm90TmaWarpSpecializedAdapterINS1H_15DefaultEpilogueISK_SL_SL_NS1G_6thread17LinearCombinationISK_Li1EffLNS1L_9ScaleType4KindE0ELNS_15FloatRoundStyleE2ESK_EENS1_15EpilogueDefaultEEEEEvvEEEEvNT_6ParamsE)
        /*0b74*/ 	.short	0x0210
        /*0b76*/ 	.short	0x0470


	//----- nvinfo : EIATTR_SW_WAR
	.align		4
.L_36:
        /*0b78*/ 	.byte	0x04, 0x36
        /*0b7a*/ 	.short	(.L_38 - .L_37)
.L_37:
        /*0b7c*/ 	.word	0x00000008
.L_38:


//--------------------- .nv.callgraph             --------------------------
	.section	.nv.callgraph,"",@"SHT_CUDA_CALLGRAPH"
	.align	4
	.sectionentsize	8
	.align		4
        /*0000*/ 	.word	0x00000000
	.align		4
        /*0004*/ 	.word	0xffffffff
	.align		4
        /*0008*/ 	.word	0x00000000
	.align		4
        /*000c*/ 	.word	0xfffffffe
	.align		4
        /*0010*/ 	.word	0x00000000
	.align		4
        /*0014*/ 	.word	0xfffffffd
	.align		4
        /*0018*/ 	.word	0x00000000
	.align		4
        /*001c*/ 	.word	0xfffffffc


//--------------------- .nv.constant4             --------------------------
	.section	.nv.constant4,"a",@progbits
	.align	8
	.align		8
.nv.constant4:
        /*0000*/ 	.dword	_ZN39_INTERNAL_aafebffa_4_k_cu_24d6a488_25374cuda3std3__45__cpo5beginE
	.align		8
        /*0008*/ 	.dword	_ZN39_INTERNAL_aafebffa_4_k_cu_24d6a488_25374cuda3std3__45__cpo3endE
	.align		8
        /*0010*/ 	.dword	_ZN39_INTERNAL_aafebffa_4_k_cu_24d6a488_25374cuda3std3__45__cpo6cbeginE
	.align		8
        /*0018*/ 	.dword	_ZN39_INTERNAL_aafebffa_4_k_cu_24d6a488_25374cuda3std3__45__cpo4cendE
	.align		8
        /*0020*/ 	.dword	_ZN39_INTERNAL_aafebffa_4_k_cu_24d6a488_25374cuda3std3__441_GLOBAL__N__aafebffa_4_k_cu_24d6a488_25376ignoreE
	.align		8
        /*0028*/ 	.dword	_ZN39_INTERNAL_aafebffa_4_k_cu_24d6a488_25374cuda3std3__419piecewise_constructE
	.align		8
        /*0030*/ 	.dword	_ZN39_INTERNAL_aafebffa_4_k_cu_24d6a488_25374cuda3std3__48in_placeE
	.align		8
        /*0038*/ 	.dword	_ZN39_INTERNAL_aafebffa_4_k_cu_24d6a488_25374cuda3std6ranges3__45__cpo4swapE
	.align		8
        /*0040*/ 	.dword	_ZN39_INTERNAL_aafebffa_4_k_cu_24d6a488_25374cuda3std6ranges3__45__cpo9iter_moveE
	.align		8
        /*0048*/ 	.dword	_ZN39_INTERNAL_aafebffa_4_k_cu_24d6a488_25374cute7productE
	.align		8
        /*0050*/ 	.dword	_ZN39_INTERNAL_aafebffa_4_k_cu_24d6a488_25374cute1_E


//--------------------- .text._ZN7cutlass13device_kernelINS_4gemm6kernel13GemmUniversalIN4cute5tupleIJiiiiEEENS1_10collective13CollectiveMmaINS1_37MainloopSm90TmaGmmaWarpSpecializedFP8ILi37ENS5_IJNS4_1CILi1EEENSA_ILi2EEESB_EEENS1_32KernelTmaWarpSpecializedPingpongEEENS5_IJNSA_ILi64EEENSA_ILi128EEENSA_ILi32EEEEEENS_12float_e4m3_tENS5_IJlSB_lEEESK_SL_NS4_8TiledMMAINS4_8MMA_AtomIJNS4_4SM904GMMA31MMA_64x128x32_F32E4M3E4M3_SS_TNILNSP_7ScaleInE1ELSR_1EEEEEENS4_6LayoutINS5_IJSB_SB_SB_EEENS5_IJNSA_ILi0EEESW_SW_EEEEENS5_IJNS4_10UnderscoreESZ_SZ_EEEEENS4_23SM90_TMA_LOAD_MULTICASTENS4_14ComposedLayoutINS4_7SwizzleILi1ELi4ELi3EEENS4_18smem_ptr_flag_bitsILi8EEENSU_INS5_IJNSA_ILi8EEESI_EEENS5_IJSI_SB_EEEEEEEvNS4_8identityENS4_13SM90_TMA_LOADES1C_vS1D_EENS_8epilogue10collective6detail29Sm90TmaWarpSpecializedAdapterINS1H_15DefaultEpilogueISK_SL_SL_NS1G_6thread17LinearCombinationISK_Li1EffLNS1L_9ScaleType4KindE0ELNS_15FloatRoundStyleE2ESK_EENS1_15EpilogueDefaultEEEEEvvEEEEvNT_6ParamsE --------------------------
	.section	.text._ZN7cutlass13device_kernelINS_4gemm6kernel13GemmUniversalIN4cute5tupleIJiiiiEEENS1_10collective13CollectiveMmaINS1_37MainloopSm90TmaGmmaWarpSpecializedFP8ILi37ENS5_IJNS4_1CILi1EEENSA_ILi2EEESB_EEENS1_32KernelTmaWarpSpecializedPingpongEEENS5_IJNSA_ILi64EEENSA_ILi128EEENSA_ILi32EEEEEENS_12float_e4m3_tENS5_IJlSB_lEEESK_SL_NS4_8TiledMMAINS4_8MMA_AtomIJNS4_4SM904GMMA31MMA_64x128x32_F32E4M3E4M3_SS_TNILNSP_7ScaleInE1ELSR_1EEEEEENS4_6LayoutINS5_IJSB_SB_SB_EEENS5_IJNSA_ILi0EEESW_SW_EEEEENS5_IJNS4_10UnderscoreESZ_SZ_EEEEENS4_23SM90_TMA_LOAD_MULTICASTENS4_14ComposedLayoutINS4_7SwizzleILi1ELi4ELi3EEENS4_18smem_ptr_flag_bitsILi8EEENSU_INS5_IJNSA_ILi8EEESI_EEENS5_IJSI_SB_EEEEEEEvNS4_8identityENS4_13SM90_TMA_LOADES1C_vS1D_EENS_8epilogue10collective6detail29Sm90TmaWarpSpecializedAdapterINS1H_15DefaultEpilogueISK_SL_SL_NS1G_6thread17LinearCombinationISK_Li1EffLNS1L_9ScaleType4KindE0ELNS_15FloatRoundStyleE2ESK_EENS1_15EpilogueDefaultEEEEEvvEEEEvNT_6ParamsE,"ax",@progbits
	.align	128
.text._ZN7cutlass13device_kernelINS_4gemm6kernel13GemmUniversalIN4cute5tupleIJiiiiEEENS1_10collective13CollectiveMmaINS1_37MainloopSm90TmaGmmaWarpSpecializedFP8ILi37ENS5_IJNS4_1CILi1EEENSA_ILi2EEESB_EEENS1_32KernelTmaWarpSpecializedPingpongEEENS5_IJNSA_ILi64EEENSA_ILi128EEENSA_ILi32EEEEEENS_12float_e4m3_tENS5_IJlSB_lEEESK_SL_NS4_8TiledMMAINS4_8MMA_AtomIJNS4_4SM904GMMA31MMA_64x128x32_F32E4M3E4M3_SS_TNILNSP_7ScaleInE1ELSR_1EEEEEENS4_6LayoutINS5_IJSB_SB_SB_EEENS5_IJNSA_ILi0EEESW_SW_EEEEENS5_IJNS4_10UnderscoreESZ_SZ_EEEEENS4_23SM90_TMA_LOAD_MULTICASTENS4_14ComposedLayoutINS4_7SwizzleILi1ELi4ELi3EEENS4_18smem_ptr_flag_bitsILi8EEENSU_INS5_IJNSA_ILi8EEESI_EEENS5_IJSI_SB_EEEEEEEvNS4_8identityENS4_13SM90_TMA_LOADES1C_vS1D_EENS_8epilogue10collective6detail29Sm90TmaWarpSpecializedAdapterINS1H_15DefaultEpilogueISK_SL_SL_NS1G_6thread17LinearCombinationISK_Li1EffLNS1L_9ScaleType4KindE0ELNS_15FloatRoundStyleE2ESK_EENS1_15EpilogueDefaultEEEEEvvEEEEvNT_6ParamsE:
        .type           _ZN7cutlass13device_kernelINS_4gemm6kernel13GemmUniversalIN4cute5tupleIJiiiiEEENS1_10collective13CollectiveMmaINS1_37MainloopSm90TmaGmmaWarpSpecializedFP8ILi37ENS5_IJNS4_1CILi1EEENSA_ILi2EEESB_EEENS1_32KernelTmaWarpSpecializedPingpongEEENS5_IJNSA_ILi64EEENSA_ILi128EEENSA_ILi32EEEEEENS_12float_e4m3_tENS5_IJlSB_lEEESK_SL_NS4_8TiledMMAINS4_8MMA_AtomIJNS4_4SM904GMMA31MMA_64x128x32_F32E4M3E4M3_SS_TNILNSP_7ScaleInE1ELSR_1EEEEEENS4_6LayoutINS5_IJSB_SB_SB_EEENS5_IJNSA_ILi0EEESW_SW_EEEEENS5_IJNS4_10UnderscoreESZ_SZ_EEEEENS4_23SM90_TMA_LOAD_MULTICASTENS4_14ComposedLayoutINS4_7SwizzleILi1ELi4ELi3EEENS4_18smem_ptr_flag_bitsILi8EEENSU_INS5_IJNSA_ILi8EEESI_EEENS5_IJSI_SB_EEEEEEEvNS4_8identityENS4_13SM90_TMA_LOADES1C_vS1D_EENS_8epilogue10collective6detail29Sm90TmaWarpSpecializedAdapterINS1H_15DefaultEpilogueISK_SL_SL_NS1G_6thread17LinearCombinationISK_Li1EffLNS1L_9ScaleType4KindE0ELNS_15FloatRoundStyleE2ESK_EENS1_15EpilogueDefaultEEEEEvvEEEEvNT_6ParamsE,@function
        .size           _ZN7cutlass13device_kernelINS_4gemm6kernel13GemmUniversalIN4cute5tupleIJiiiiEEENS1_10collective13CollectiveMmaINS1_37MainloopSm90TmaGmmaWarpSpecializedFP8ILi37ENS5_IJNS4_1CILi1EEENSA_ILi2EEESB_EEENS1_32KernelTmaWarpSpecializedPingpongEEENS5_IJNSA_ILi64EEENSA_ILi128EEENSA_ILi32EEEEEENS_12float_e4m3_tENS5_IJlSB_lEEESK_SL_NS4_8TiledMMAINS4_8MMA_AtomIJNS4_4SM904GMMA31MMA_64x128x32_F32E4M3E4M3_SS_TNILNSP_7ScaleInE1ELSR_1EEEEEENS4_6LayoutINS5_IJSB_SB_SB_EEENS5_IJNSA_ILi0EEESW_SW_EEEEENS5_IJNS4_10UnderscoreESZ_SZ_EEEEENS4_23SM90_TMA_LOAD_MULTICASTENS4_14ComposedLayoutINS4_7SwizzleILi1ELi4ELi3EEENS4_18smem_ptr_flag_bitsILi8EEENSU_INS5_IJNSA_ILi8EEESI_EEENS5_IJSI_SB_EEEEEEEvNS4_8identityENS4_13SM90_TMA_LOADES1C_vS1D_EENS_8epilogue10collective6detail29Sm90TmaWarpSpecializedAdapterINS1H_15DefaultEpilogueISK_SL_SL_NS1G_6thread17LinearCombinationISK_Li1EffLNS1L_9ScaleType4KindE0ELNS_15FloatRoundStyleE2ESK_EENS1_15EpilogueDefaultEEEEEvvEEEEvNT_6ParamsE,(.L_x_277 - _ZN7cutlass13device_kernelINS_4gemm6kernel13GemmUniversalIN4cute5tupleIJiiiiEEENS1_10collective13CollectiveMmaINS1_37MainloopSm90TmaGmmaWarpSpecializedFP8ILi37ENS5_IJNS4_1CILi1EEENSA_ILi2EEESB_EEENS1_32KernelTmaWarpSpecializedPingpongEEENS5_IJNSA_ILi64EEENSA_ILi128EEENSA_ILi32EEEEEENS_12float_e4m3_tENS5_IJlSB_lEEESK_SL_NS4_8TiledMMAINS4_8MMA_AtomIJNS4_4SM904GMMA31MMA_64x128x32_F32E4M3E4M3_SS_TNILNSP_7ScaleInE1ELSR_1EEEEEENS4_6LayoutINS5_IJSB_SB_SB_EEENS5_IJNSA_ILi0EEESW_SW_EEEEENS5_IJNS4_10UnderscoreESZ_SZ_EEEEENS4_23SM90_TMA_LOAD_MULTICASTENS4_14ComposedLayoutINS4_7SwizzleILi1ELi4ELi3EEENS4_18smem_ptr_flag_bitsILi8EEENSU_INS5_IJNSA_ILi8EEESI_EEENS5_IJSI_SB_EEEEEEEvNS4_8identityENS4_13SM90_TMA_LOADES1C_vS1D_EENS_8epilogue10collective6detail29Sm90TmaWarpSpecializedAdapterINS1H_15DefaultEpilogueISK_SL_SL_NS1G_6thread17LinearCombinationISK_Li1EffLNS1L_9ScaleType4KindE0ELNS_15FloatRoundStyleE2ESK_EENS1_15EpilogueDefaultEEEEEvvEEEEvNT_6ParamsE)
        .other          _ZN7cutlass13device_kernelINS_4gemm6kernel13GemmUniversalIN4cute5tupleIJiiiiEEENS1_10collective13CollectiveMmaINS1_37MainloopSm90TmaGmmaWarpSpecializedFP8ILi37ENS5_IJNS4_1CILi1EEENSA_ILi2EEESB_EEENS1_32KernelTmaWarpSpecializedPingpongEEENS5_IJNSA_ILi64EEENSA_ILi128EEENSA_ILi32EEEEEENS_12float_e4m3_tENS5_IJlSB_lEEESK_SL_NS4_8TiledMMAINS4_8MMA_AtomIJNS4_4SM904GMMA31MMA_64x128x32_F32E4M3E4M3_SS_TNILNSP_7ScaleInE1ELSR_1EEEEEENS4_6LayoutINS5_IJSB_SB_SB_EEENS5_IJNSA_ILi0EEESW_SW_EEEEENS5_IJNS4_10UnderscoreESZ_SZ_EEEEENS4_23SM90_TMA_LOAD_MULTICASTENS4_14ComposedLayoutINS4_7SwizzleILi1ELi4ELi3EEENS4_18smem_ptr_flag_bitsILi8EEENSU_INS5_IJNSA_ILi8EEESI_EEENS5_IJSI_SB_EEEEEEEvNS4_8identityENS4_13SM90_TMA_LOADES1C_vS1D_EENS_8epilogue10collective6detail29Sm90TmaWarpSpecializedAdapterINS1H_15DefaultEpilogueISK_SL_SL_NS1G_6thread17LinearCombinationISK_Li1EffLNS1L_9ScaleType4KindE0ELNS_15FloatRoundStyleE2ESK_EENS1_15EpilogueDefaultEEEEEvvEEEEvNT_6ParamsE,@"STO_CUDA_ENTRY STV_DEFAULT"
_ZN7cutlass13device_kernelINS_4gemm6kernel13GemmUniversalIN4cute5tupleIJiiiiEEENS1_10collective13CollectiveMmaINS1_37MainloopSm90TmaGmmaWarpSpecializedFP8ILi37ENS5_IJNS4_1CILi1EEENSA_ILi2EEESB_EEENS1_32KernelTmaWarpSpecializedPingpongEEENS5_IJNSA_ILi64EEENSA_ILi128EEENSA_ILi32EEEEEENS_12float_e4m3_tENS5_IJlSB_lEEESK_SL_NS4_8TiledMMAINS4_8MMA_AtomIJNS4_4SM904GMMA31MMA_64x128x32_F32E4M3E4M3_SS_TNILNSP_7ScaleInE1ELSR_1EEEEEENS4_6LayoutINS5_IJSB_SB_SB_EEENS5_IJNSA_ILi0EEESW_SW_EEEEENS5_IJNS4_10UnderscoreESZ_SZ_EEEEENS4_23SM90_TMA_LOAD_MULTICASTENS4_14ComposedLayoutINS4_7SwizzleILi1ELi4ELi3EEENS4_18smem_ptr_flag_bitsILi8EEENSU_INS5_IJNSA_ILi8EEESI_EEENS5_IJSI_SB_EEEEEEEvNS4_8identityENS4_13SM90_TMA_LOADES1C_vS1D_EENS_8epilogue10collective6detail29Sm90TmaWarpSpecializedAdapterINS1H_15DefaultEpilogueISK_SL_SL_NS1G_6thread17LinearCombinationISK_Li1EffLNS1L_9ScaleType4KindE0ELNS_15FloatRoundStyleE2ESK_EENS1_15EpilogueDefaultEEEEEvvEEEEvNT_6ParamsE:
[----:B------:R-:W-:Y:S01]  /*0000*/  LDC R1, c[0x0][0x28] ;  /* 0x00000a00ff017b82 */ /* 0x000fe20000000800 */
[----:B------:R-:W0:Y:S01]  /*0010*/  S2R R15, SR_TID.X ;  /* 0x00000000000f7919 */ /* 0x000e220000002100 */
[----:B------:R-:W-:Y:S01]  /*0020*/  ELECT P0, URZ, PT ;  /* 0x00000000003f782f */ /* 0x000fe20003800000 */
[----:B------:R-:W-:Y:S01]  /*0030*/  BSSY B0, `(.L_x_0) ;  /* 0x000000f000007945 */ /* 0x000fe20003800000 */
[--C-:B0-----:R-:W-:Y:S02]  /*0040*/  SHF.R.U32.HI R0, RZ, 0x5, R15.reuse ;  /* 0x00000005ff007819 */ /* 0x101fe4000001160f */
[----:B------:R-:W-:-:S03]  /*0050*/  SHF.R.U32.HI R5, RZ, 0x7, R15 ;  /* 0x00000007ff057819 */ /* 0x000fc6000001160f */
[----:B------:R-:W0:Y:S04]  /*0060*/  SHFL.IDX PT, R2, R0, RZ, 0x1f ;  /* 0x00001fff00027589 */ /* 0x000e2800000e0000 */
[----:B------:R1:W2:Y:S01]  /*0070*/  SHFL.IDX PT, R6, R5, RZ, 0x1f ;  /* 0x00001fff05067589 */ /* 0x0002a200000e0000 */
[----:B0-----:R-:W-:-:S13]  /*0080*/  ISETP.NE.OR P0, PT, R2, RZ, !P0 ;  /* 0x000000ff0200720c */ /* 0x001fda0004705670 */
[----:B-12---:R-:W-:Y:S05]  /*0090*/  @P0 BRA `(.L_x_1) ;  /* 0x0000000000200947 */ /* 0x006fea0003800000 */
[----:B------:R-:W-:Y:S02]  /*00a0*/  ULDC.64 UR4, c[0x0][0x198] ;  /* 0x0000660000047ab9 */ /* 0x000fe40000000a00 */
[----:B------:R-:W-:Y:S02]  /*00b0*/  UIADD3 UR6, UP0, UR4, 0xf0, URZ ;  /* 0x000000f004067890 */ /* 0x000fe4000ff1e03f */
[----:B------:R-:W-:Y:S02]  /*00c0*/  UIADD3 UR4, UP1, UR4, 0x1f0, URZ ;  /* 0x000001f004047890 */ /* 0x000fe4000ff3e03f */
[----:B------:R-:W-:Y:S02]  /*00d0*/  UIADD3.X UR7, URZ, UR5, URZ, UP0, !UPT ;  /* 0x000000053f077290 */ /* 0x000fe400087fe43f */
[----:B------:R-:W-:-:S07]  /*00e0*/  UIADD3.X UR5, URZ, UR5, URZ, UP1, !UPT ;  /* 0x000000053f057290 */ /* 0x000fce0008ffe43f */
[----:B------:R0:W-:Y:S02]  /*00f0*/  UTMACCTL.PF [UR6] ;  /* 0x00000000060079b9 */ /* 0x0001e40008040000 */
[----:B------:R0:W-:Y:S02]  /*0100*/  UTMACCTL.PF [UR4] ;  /* 0x00000000040079b9 */ /* 0x0001e40008040000 */
[----:B0-----:R-:W-:Y:S01]  /*0110*/  NOP ;  /* 0x0000000000007918 */ /* 0x001fe20000000000 */
.L_x_1:
[----:B------:R-:W-:Y:S05]  /*0120*/  BSYNC B0 ;  /* 0x0000000000007941 */ /* 0x000fea0003800000 */
.L_x_0:
[----:B------:R-:W0:Y:S01]  /*0130*/  SHFL.IDX PT, R7, R0, RZ, 0x1f ;  /* 0x00001fff00077589 */ /* 0x000e2200000e0000 */
[----:B------:R-:W-:Y:S02]  /*0140*/  SHF.R.S32.HI R4, RZ, 0x1f, R15 ;  /* 0x0000001fff047819 */ /* 0x000fe4000001140f */
[----:B0-----:R-:W-:-:S13]  /*0150*/  ISETP.NE.AND P0, PT, R7, RZ, PT ;  /* 0x000000ff0700720c */ /* 0x001fda0003f05270 */
[----:B------:R-:W-:Y:S05]  /*0160*/  @P0 BRA `(.L_x_2) ;  /* 0x00000004006c0947 */ /* 0x000fea0003800000 */
[----:B------:R-:W-:Y:S01]  /*0170*/  ELECT P0, URZ, PT ;  /* 0x00000000003f782f */ /* 0x000fe20003800000 */
[----:B------:R-:W-:-:S12]  /*0180*/  BSSY B0, `(.L_x_2) ;  /* 0x0000059000007945 */ /* 0x000fd80003800000 */
[----:B------:R-:W-:Y:S05]  /*0190*/  @!P0 BRA `(.L_x_3) ;  /* 0x00000004005c8947 */ /* 0x000fea0003800000 */
[----:B------:R-:W0:Y:S01]  /*01a0*/  S2UR UR8, SR_CgaCtaId ;  /* 0x00000000000879c3 */ /* 0x000e220000008800 */
[----:B------:R-:W-:Y:S01]  /*01b0*/  UMOV UR4, 0x400 ;  /* 0x0000040000047882 */ /* 0x000fe20000000000 */
[----:B------:R-:W-:Y:S01]  /*01c0*/  UMOV UR5, 0x1 ;  /* 0x0000000100057882 */ /* 0x000fe20000000000 */
[----:B------:R-:W-:Y:S02]  /*01d0*/  UMOV UR6, 0x2 ;  /* 0x0000000200067882 */ /* 0x000fe40000000000 */
[----:B------:R-:W-:-:S04]  /*01e0*/  UIADD3 UR6, -UR6, 0x100000, URZ ;  /* 0x0010000006067890 */ /* 0x000fc8000fffe13f */
[----:B------:R-:W-:Y:S02]  /*01f0*/  USHF.L.U32 UR7, UR6, 0xb, URZ ;  /* 0x0000000b06077899 */ /* 0x000fe4000800063f */
[----:B------:R-:W-:Y:S02]  /*0200*/  USHF.L.U32 UR6, UR6, 0x1, URZ ;  /* 0x0000000106067899 */ /* 0x000fe4000800063f */
[----:B0-----:R-:W-:Y:S02]  /*0210*/  ULEA UR8, UR8, UR4, 0x18 ;  /* 0x0000000408087291 */ /* 0x001fe4000f8ec03f */
[----:B------:R-:W-:-:S04]  /*0220*/  UIADD3 UR4, -UR5, 0x100000, URZ ;  /* 0x0010000005047890 */ /* 0x000fc8000fffe13f */
[----:B------:R-:W-:Y:S02]  /*0230*/  USHF.L.U32 UR5, UR4, 0xb, URZ ;  /* 0x0000000b04057899 */ /* 0x000fe4000800063f */
[----:B------:R-:W-:Y:S01]  /*0240*/  USHF.L.U32 UR4, UR4, 0x1, URZ ;  /* 0x0000000104047899 */ /* 0x000fe2000800063f */
[----:B------:R-:W0:Y:S11]  /*0250*/  FENCE.VIEW.ASYNC.S ;  /* 0x00000000000073c6 */ /* 0x000e360000000000 */
[----:B0-----:R0:W1:Y:S01]  /*0260*/  SYNCS.EXCH.64 URZ, [UR8], UR4 ;  /* 0x00000004083f75b2 */ /* 0x0010620008000100 */
[----:B------:R0:W2:Y:S01]  /*0270*/  SYNCS.EXCH.64 URZ, [UR8+0x128], UR6 ;  /* 0x00012806083f75b2 */ /* 0x0000a20008000100 */
[----:B------:R0:W3:Y:S01]  /*0280*/  SYNCS.EXCH.64 URZ, [UR8+0x8], UR4 ;  /* 0x00000804083f75b2 */ /* 0x0000e20008000100 */
[----:B------:R0:W4:Y:S01]  /*0290*/  SYNCS.EXCH.64 URZ, [UR8+0x130], UR6 ;  /* 0x00013006083f75b2 */ /* 0x0001220008000100 */
[----:B------:R0:W0:Y:S01]  /*02a0*/  SYNCS.EXCH.64 URZ, [UR8+0x10], UR4 ;  /* 0x00001004083f75b2 */ /* 0x0000220008000100 */
        /* <DEDUP_REMOVED lines=69> */
[----:B-1234-:R-:W-:Y:S01]  /*0700*/  NOP ;  /* 0x0000000000007918 */ /* 0x01efe20000000000 */
.L_x_3:
[----:B0-----:R-:W-:Y:S05]  /*0710*/  BSYNC B0 ;  /* 0x0000000000007941 */ /* 0x001fea0003800000 */
.L_x_2:
[----:B------:R-:W0:Y:S01]  /*0720*/  SHFL.IDX PT, R9, R0, RZ, 0x1f ;  /* 0x00001fff00097589 */ /* 0x000e2200000e0000 */
[----:B------:R-:W-:Y:S01]  /*0730*/  LEA.HI R4, R4, R15, RZ, 0x7 ;  /* 0x0000000f04047211 */ /* 0x000fe200078f38ff */
[----:B------:R-:W1:Y:S01]  /*0740*/  S2UR UR13, SR_CTAID.X ;  /* 0x00000000000d79c3 */ /* 0x000e620000002500 */
[----:B------:R-:W-:Y:S01]  /*0750*/  ELECT P0, URZ, PT ;  /* 0x00000000003f782f */ /* 0x000fe20003800000 */
[----:B------:R2:W3:Y:S01]  /*0760*/  SHFL.IDX PT, R8, R0, RZ, 0x1f ;  /* 0x00001fff00087589 */ /* 0x0004e200000e0000 */
[----:B------:R-:W-:Y:S02]  /*0770*/  LOP3.LUT R4, R4, 0xffffff80, RZ, 0xc0, !PT ;  /* 0xffffff8004047812 */ /* 0x000fe400078ec0ff */
[----:B------:R-:W-:Y:S01]  /*0780*/  ELECT P1, URZ, PT ;  /* 0x00000000003f782f */ /* 0x000fe20003820000 */
[----:B------:R-:W-:Y:S01]  /*0790*/  NOP ;  /* 0x0000000000007918 */ /* 0x000fe20000000000 */
[----:B------:R-:W4:Y:S01]  /*07a0*/  S2R R16, SR_CTAID.Y ;  /* 0x0000000000107919 */ /* 0x000f220000002600 */
[----:B------:R-:W-:Y:S01]  /*07b0*/  ULDC UR4, c[0x0][0x150] ;  /* 0x0000540000047ab9 */ /* 0x000fe20000000800 */
[----:B------:R-:W-:Y:S01]  /*07c0*/  IMAD.IADD R14, R15, 0x1, -R4 ;  /* 0x000000010f0e7824 */ /* 0x000fe200078e0a04 */
[----:B------:R-:W5:Y:S01]  /*07d0*/  LDC R10, c[0x0][0x140] ;  /* 0x00005000ff0a7b82 */ /* 0x000f620000000800 */
[----:B------:R4:W4:Y:S01]  /*07e0*/  SHFL.IDX PT, R11, R5, RZ, 0x1f ;  /* 0x00001fff050b7589 */ /* 0x00092200000e0000 */
[----:B--2---:R-:W-:Y:S01]  /*07f0*/  SHF.R.S32.HI R0, RZ, 0x1f, R7 ;  /* 0x0000001fff007819 */ /* 0x004fe20000011407 */
[----:B------:R-:W-:Y:S01]  /*0800*/  UMOV UR12, 0x80 ;  /* 0x00000080000c7882 */ /* 0x000fe20000000000 */
[----:B------:R-:W-:Y:S01]  /*0810*/  SHF.R.S32.HI R23, RZ, 0x1f, R14 ;  /* 0x0000001fff177819 */ /* 0x000fe2000001140e */
[----:B------:R-:W-:Y:S01]  /*0820*/  NOP ;  /* 0x0000000000007918 */ /* 0x000fe20000000000 */
[----:B------:R-:W-:Y:S01]  /*0830*/  LEA.HI R0, R0, R7, RZ, 0x2 ;  /* 0x0000000700007211 */ /* 0x000fe200078f10ff */
[----:B------:R-:W-:Y:S01]  /*0840*/  VIADD R40, R6, 0xffffffff ;  /* 0xffffffff06287836 */ /* 0x000fe20000000000 */
[----:B------:R-:W-:Y:S01]  /*0850*/  LEA.HI R3, R23, R14, RZ, 0x3 ;  /* 0x0000000e17037211 */ /* 0x000fe200078f18ff */
[----:B------:R-:W2:Y:S01]  /*0860*/  LDC R25, c[0x0][0x148] ;  /* 0x00005200ff197b82 */ /* 0x000ea20000000800 */
[----:B------:R-:W-:-:S02]  /*0870*/  LOP3.LUT R0, R0, 0x3ffffffc, RZ, 0xc0, !PT ;  /* 0x3ffffffc00007812 */ /* 0x000fc400078ec0ff */
[--C-:B------:R-:W-:Y:S02]  /*0880*/  SHF.R.S32.HI R4, RZ, 0x3, R3.reuse ;  /* 0x00000003ff047819 */ /* 0x100fe40000011403 */
[----:B0-----:R-:W-:Y:S01]  /*0890*/  ISETP.NE.OR P0, PT, R9, RZ, !P0 ;  /* 0x000000ff0900720c */ /* 0x001fe20004705670 */
[----:B------:R-:W-:Y:S01]  /*08a0*/  IMAD.IADD R0, R7, 0x1, -R0 ;  /* 0x0000000107007824 */ /* 0x000fe200078e0a00 */
[----:B------:R-:W-:Y:S02]  /*08b0*/  SHF.R.S32.HI R3, RZ, 0x1f, R3 ;  /* 0x0000001fff037819 */ /* 0x000fe40000011403 */
[----:B---3--:R-:W-:Y:S02]  /*08c0*/  ISETP.NE.OR P1, PT, R8, RZ, !P1 ;  /* 0x000000ff0800720c */ /* 0x008fe40004f25670 */
[----:B------:R-:W-:Y:S01]  /*08d0*/  LEA.HI R3, R3, R4, RZ, 0x2 ;  /* 0x0000000403037211 */ /* 0x000fe200078f10ff */
[----:B------:R-:W0:Y:S01]  /*08e0*/  LDC R8, c[0x0][0x144] ;  /* 0x00005100ff087b82 */ /* 0x000e220000000800 */
[----:B------:R-:W-:-:S02]  /*08f0*/  ISETP.GE.U32.AND P5, PT, R40, 0x2, PT ;  /* 0x000000022800780c */ /* 0x000fc40003fa6070 */
[----:B------:R-:W-:Y:S02]  /*0900*/  LOP3.LUT R9, R3, 0xfffffffc, RZ, 0xc0, !PT ;  /* 0xfffffffc03097812 */ /* 0x000fe400078ec0ff */
[----:B------:R-:W-:Y:S01]  /*0910*/  SHF.R.S32.HI R3, RZ, 0x1f, R2 ;  /* 0x0000001fff037819 */ /* 0x000fe20000011402 */
[----:B------:R-:W-:Y:S01]  /*0920*/  VOTEU.ALL UP0, P0 ;  /* 0x00000000003f7886 */ /* 0x000fe20000000000 */
[----:B-----5:R-:W-:Y:S01]  /*0930*/  ISETP.EQ.U32.AND P4, PT, R10, 0x1, PT ;  /* 0x000000010a00780c */ /* 0x020fe20003f82070 */
[----:B------:R-:W-:Y:S01]  /*0940*/  IMAD.IADD R9, R4, 0x1, -R9 ;  /* 0x0000000104097824 */ /* 0x000fe200078e0a09 */
[----:B-1----:R-:W-:Y:S01]  /*0950*/  I2FP.F32.U32 R4, UR13 ;  /* 0x0000000d00047c45 */ /* 0x002fe20008201000 */
[----:B------:R-:W-:Y:S01]  /*0960*/  VOTEU.ALL UP1, P1 ;  /* 0x00000000003f7886 */ /* 0x000fe20000820000 */
[----:B------:R-:W1:Y:S01]  /*0970*/  @!UP0 S2UR UR7, SR_CgaCtaId ;  /* 0x00000000000789c3 */ /* 0x000e620000008800 */
[----:B----4-:R-:W-:Y:S01]  /*0980*/  I2FP.F32.U32 R5, R16 ;  /* 0x0000001000057245 */ /* 0x010fe20000201000 */
[----:B------:R-:W-:-:S02]  /*0990*/  IMAD R0, R0, 0x4, R9 ;  /* 0x0000000400007824 */ /* 0x000fc400078e0209 */
[----:B------:R-:W-:Y:S01]  /*09a0*/  FMUL R4, R4, UR4 ;  /* 0x0000000404047c20 */ /* 0x000fe20008400000 */
[----:B------:R-:W-:Y:S01]  /*09b0*/  ULDC UR4, c[0x0][0x154] ;  /* 0x0000550000047ab9 */ /* 0x000fe20000000800 */
[----:B------:R-:W-:Y:S01]  /*09c0*/  LEA.HI R3, R3, R2, RZ, 0x2 ;  /* 0x0000000203037211 */ /* 0x000fe200078f10ff */
[----:B------:R-:W-:Y:S01]  /*09d0*/  FMUL R5, R5, UR4 ;  /* 0x0000000405057c20 */ /* 0x000fe20008400000 */
[----:B------:R-:W-:Y:S01]  /*09e0*/  UMOV UR4, 0x20 ;  /* 0x0000002000047882 */ /* 0x000fe20000000000 */
[----:B------:R-:W3:Y:S01]  /*09f0*/  @!UP1 S2UR UR10, SR_CgaCtaId ;  /* 0x00000000000a99c3 */ /* 0x000ee20000008800 */
[----:B------:R-:W4:Y:S01]  /*0a00*/  F2I.U32.TRUNC.NTZ R4, R4 ;  /* 0x0000000400047305 */ /* 0x000f22000020f000 */
[----:B------:R-:W-:Y:S01]  /*0a10*/  LOP3.LUT R3, R3, 0xfffffffc, RZ, 0xc0, !PT ;  /* 0xfffffffc03037812 */ /* 0x000fe200078ec0ff */
[----:B------:R-:W-:Y:S01]  /*0a20*/  @!UP0 UMOV UR6, 0x400 ;  /* 0x0000040000068882 */ /* 0x000fe20000000000 */
[----:B------:R-:W-:-:S04]  /*0a30*/  @!UP0 UIADD3 UR4, -UR4, 0x100000, URZ ;  /* 0x0010000004048890 */ /* 0x000fc8000fffe13f */
[----:B------:R-:W-:Y:S02]  /*0a40*/  @!UP0 USHF.L.U32 UR5, UR4, 0xb, URZ ;  /* 0x0000000b04058899 */ /* 0x000fe4000800063f */
[----:B------:R-:W-:Y:S01]  /*0a50*/  @!UP0 USHF.L.U32 UR4, UR4, 0x1, URZ ;  /* 0x0000000104048899 */ /* 0x000fe2000800063f */
[----:B------:R-:W-:Y:S01]  /*0a60*/  R2UR UR11, R11 ;  /* 0x000000000b0b72ca */ /* 0x000fe200000e0000 */
[----:B------:R-:W-:Y:S01]  /*0a70*/  @!UP1 UMOV UR9, 0x400 ;  /* 0x0000040000099882 */ /* 0x000fe20000000000 */
[----:B------:R-:W-:Y:S01]  /*0a80*/  IMAD.IADD R22, R2, 0x1, -R3 ;  /* 0x0000000102167824 */ /* 0x000fe200078e0a03 */
[----:B------:R-:W-:Y:S01]  /*0a90*/  VOTEU.ALL UP2, P1 ;  /* 0x00000000003f7886 */ /* 0x000fe20000840000 */
[----:B------:R-:W5:Y:S01]  /*0aa0*/  F2I.U32.TRUNC.NTZ R5, R5 ;  /* 0x0000000500057305 */ /* 0x000f62000020f000 */
[----:B------:R-:W-:Y:S01]  /*0ab0*/  IMAD.SHL.U32 R3, R0, 0x4, RZ ;  /* 0x0000000400037824 */ /* 0x000fe200078e00ff */
[----:B------:R-:W-:Y:S01]  /*0ac0*/  VOTEU.ALL UP3, P1 ;  /* 0x00000000003f7886 */ /* 0x000fe20000860000 */
[----:B------:R-:W-:Y:S01]  /*0ad0*/  VOTEU.ALL UP4, P1 ;  /* 0x00000000003f7886 */ /* 0x000fe20000880000 */
[----:B------:R-:W-:Y:S01]  /*0ae0*/  VOTEU.ALL UP5, P1 ;  /* 0x00000000003f7886 */ /* 0x000fe200008a0000 */
[----:B------:R-:W-:Y:S01]  /*0af0*/  ISETP.NE.AND P1, PT, R22, 0x3, PT ;  /* 0x000000031600780c */ /* 0x000fe20003f25270 */
[----:B-1----:R-:W-:Y:S01]  /*0b00*/  @!UP0 ULEA UR8, UR7, UR6, 0x18 ;  /* 0x0000000607088291 */ /* 0x002fe2000f8ec03f */
[----:B------:R-:W-:Y:S01]  /*0b10*/  LOP3.LUT R10, R0, 0xc, R3, 0x78, !PT ;  /* 0x0000000c000a7812 */ /* 0x000fe200078e7803 */
[----:B------:R-:W-:-:S04]  /*0b20*/  @!UP1 UIADD3 UR6, -UR12, 0x100000, URZ ;  /* 0x001000000c069890 */ /* 0x000fc8000fffe13f */
[----:B------:R-:W-:Y:S02]  /*0b30*/  @!UP1 USHF.L.U32 UR7, UR6, 0xb, URZ ;  /* 0x0000000b06079899 */ /* 0x000fe4000800063f */
[----:B------:R-:W-:Y:S01]  /*0b40*/  @!UP1 USHF.L.U32 UR6, UR6, 0x1, URZ ;  /* 0x0000000106069899 */ /* 0x000fe2000800063f */
[----:B----4-:R-:W-:Y:S01]  /*0b50*/  IMAD.MOV R7, RZ, RZ, -R4 ;  /* 0x000000ffff077224 */ /* 0x010fe200078e0a04 */
[----:B------:R-:W-:Y:S01]  /*0b60*/  VOTEU.ALL UP0, P0 ;  /* 0x00000000003f7886 */ /* 0x000fe20000000000 */
[----:B------:R-:W-:Y:S02]  /*0b70*/  ISETP.EQ.OR P1, PT, R22, RZ, !P1 ;  /* 0x000000ff1600720c */ /* 0x000fe40004f22670 */
[----:B0-----:R-:W-:Y:S01]  /*0b80*/  IMAD R24, R8, R7, UR13 ;  /* 0x0000000d08187e24 */ /* 0x001fe2000f8e0207 */
[----:B---3--:R-:W-:Y:S01]  /*0b90*/  @!UP1 ULEA UR9, UR10, UR9, 0x18 ;  /* 0x000000090a099291 */ /* 0x008fe2000f8ec03f */
[----:B-----5:R-:W-:Y:S01]  /*0ba0*/  IMAD.MOV R26, RZ, RZ, -R5 ;  /* 0x000000ffff1a7224 */ /* 0x020fe200078e0a05 */
[----:B------:R-:W-:Y:S01]  /*0bb0*/  VOTEU.ALL UP1, P0 ;  /* 0x00000000003f7886 */ /* 0x000fe20000020000 */
[----:B------:R-:W-:Y:S01]  /*0bc0*/  LOP3.LUT P0, RZ, R14, 0x7, RZ, 0xc0, !PT ;  /* 0x000000070eff7812 */ /* 0x000fe2000780c0ff */
[----:B------:R-:W0:Y:S02]  /*0bd0*/  FENCE.VIEW.ASYNC.S ;  /* 0x00000000000073c6 */ /* 0x000e240000000000 */
[----:B0-----:R0:W1:Y:S01]  /*0be0*/  @!UP0 SYNCS.EXCH.64 URZ, [UR8+0x280], UR4 ;  /* 0x00028004083f85b2 */ /* 0x0010620008000100 */
[----:B--2---:R-:W-:Y:S01]  /*0bf0*/  IMAD R3, R25, R26, R16 ;  /* 0x0000001a19037224 */ /* 0x004fe200078e0210 */
[----:B------:R-:W-:-:S02]  /*0c00*/  ISETP.EQ.AND P1, PT, R6, RZ, P1 ;  /* 0x000000ff0600720c */ /* 0x000fc40000f22270 */
[----:B------:R-:W-:Y:S02]  /*0c10*/  ISETP.LT.U32.AND P0, PT, R10, 0x2, !P0 ;  /* 0x000000020a00780c */ /* 0x000fe40004701070 */
[----:B------:R-:W-:Y:S02]  /*0c20*/  ISETP.NE.AND P3, PT, R3, R10, PT ;  /* 0x0000000a0300720c */ /* 0x000fe40003f65270 */
[----:B------:R-:W-:Y:S02]  /*0c30*/  SEL R7, RZ, 0x1, !P1 ;  /* 0x00000001ff077807 */ /* 0x000fe40004800000 */
[----:B------:R-:W-:Y:S02]  /*0c40*/  ISETP.EQ.OR P3, PT, R24, RZ, !P3 ;  /* 0x000000ff1800720c */ /* 0x000fe40005f62670 */
[----:B------:R-:W-:Y:S02]  /*0c50*/  ISETP.NE.AND P2, PT, R6, RZ, PT ;  /* 0x000000ff0600720c */ /* 0x000fe40003f45270 */
[----:B------:R-:W-:Y:S01]  /*0c60*/  PLOP3.LUT P0, PT, P0, P3, PT, 0x80, 0x0 ;  /* 0x000000000000781c */ /* 0x000fe20000707070 */
[----:B------:R0:W2:Y:S01]  /*0c70*/  @!UP1 SYNCS.EXCH.64 URZ, [UR8+0x288], UR4 ;  /* 0x00028804083f95b2 */ /* 0x0000a20008000100 */
[----:B------:R-:W-:Y:S01]  /*0c80*/  NOP ;  /* 0x0000000000007918 */ /* 0x000fe20000000000 */
[----:B------:R-:W-:Y:S01]  /*0c90*/  SEL R7, R7, 0x2, P5 ;  /* 0x0000000207077807 */ /* 0x000fe20002800000 */
[----:B------:R0:W3:Y:S01]  /*0ca0*/  @!UP2 SYNCS.EXCH.64 URZ, [UR9+0x260], UR6 ;  /* 0x00026006093fa5b2 */ /* 0x0000e20008000100 */
[----:B------:R0:W4:Y:S01]  /*0cb0*/  @!UP3 SYNCS.EXCH.64 URZ, [UR9+0x268], UR6 ;  /* 0x00026806093fb5b2 */ /* 0x0001220008000100 */
[----:B------:R0:W0:Y:S01]  /*0cc0*/  @!UP4 SYNCS.EXCH.64 URZ, [UR9+0x270], UR6 ;  /* 0x00027006093fc5b2 */ /* 0x0000220008000100 */
[----:B------:R0:W0:Y:S01]  /*0cd0*/  @!UP5 SYNCS.EXCH.64 URZ, [UR9+0x278], UR6 ;  /* 0x00027806093fd5b2 */ /* 0x0000220008000100 */
[----:B------:R-:W-:Y:S01]  /*0ce0*/  NOP ;  /* 0x0000000000007918 */ /* 0x000fe20000000000 */
[----:B------:R-:W-:Y:S05]  /*0cf0*/  @!P4 BRA `(.L_x_4) ;  /* 0x000000000008c947 */ /* 0x000fea0003800000 */
[----:B01234-:R-:W-:Y:S01]  /*0d00*/  UCGABAR_ARV ;  /* 0x00000000000079c7 */ /* 0x01ffe20008000000 */
[----:B------:R-:W-:Y:S05]  /*0d10*/  BRA `(.L_x_5) ;  /* 0x0000000000047947 */ /* 0x000fea0003800000 */
.L_x_4:
[----:B01234-:R-:W-:Y:S01]  /*0d20*/  NOP ;  /* 0x0000000000007918 */ /* 0x01ffe20000000000 */
.L_x_5:
[----:B------:R-:W-:Y:S01]  /*0d30*/  ULDC.64 UR4, c[0x0][0x598] ;  /* 0x0001660000047ab9 */ /* 0x000fe20000000a00 */
[----:B------:R-:W-:Y:S01]  /*0d40*/  ULDC.64 UR20, c[0x0][0x208] ;  /* 0x0000820000147ab9 */ /* 0x000fe20000000a00 */
[----:B------:R-:W-:-:S04]  /*0d50*/  ISETP.NE.U32.AND P1, PT, RZ, UR4, PT ;  /* 0x00000004ff007c0c */ /* 0x000fc8000bf25070 */
[----:B------:R-:W-:-:S13]  /*0d60*/  ISETP.NE.AND.EX P1, PT, RZ, UR5, PT, P1 ;  /* 0x00000005ff007c0c */ /* 0x000fda000bf25310 */
[----:B------:R-:W-:Y:S05]  /*0d70*/  @!P1 BRA `(.L_x_6) ;  /* 0x00000000001c9947 */ /* 0x000fea0003800000 */
[----:B------:R-:W0:Y:S02]  /*0d80*/  LDC.64 R2, c[0x0][0x598] ;  /* 0x00016600ff027b82 */ /* 0x000e240000000a00 */
[----:B0-----:R-:W2:Y:S02]  /*0d90*/  LDG.E.64 R2, desc[UR20][R2.64] ;  /* 0x0000001402027981 */ /* 0x001ea4000c1e1b00 */
[----:B--2---:R-:W-:-:S04]  /*0da0*/  ISETP.NE.U32.AND P1, PT, R2, RZ, PT ;  /* 0x000000ff0200720c */ /* 0x004fc80003f25070 */
[----:B------:R-:W-:-:S13]  /*0db0*/  ISETP.NE.AND.EX P1, PT, R3, RZ, PT, P1 ;  /* 0x000000ff0300720c */ /* 0x000fda0003f25310 */
[----:B------:R-:W-:Y:S05]  /*0dc0*/  @!P1 BRA `(.L_x_6) ;  /* 0x0000000000089947 */ /* 0x000fea0003800000 */
[----:B------:R0:W5:Y:S01]  /*0dd0*/  LD.E R11, desc[UR20][R2.64] ;  /* 0x00000014020b7980 */ /* 0x000162000c101900 */
[----:B------:R-:W-:Y:S05]  /*0de0*/  BRA `(.L_x_7) ;  /* 0x0000000000207947 */ /* 0x000fea0003800000 */
.L_x_6:
[----:B------:R-:W-:Y:S02]  /*0df0*/  ULDC.64 UR4, c[0x0][0x588] ;  /* 0x0001620000047ab9 */ /* 0x000fe40000000a00 */
[----:B------:R-:W-:-:S04]  /*0e00*/  ISETP.NE.U32.AND P1, PT, RZ, UR4, PT ;  /* 0x00000004ff007c0c */ /* 0x000fc8000bf25070 */
[----:B------:R-:W-:-:S13]  /*0e10*/  ISETP.NE.AND.EX P1, PT, RZ, UR5, PT, P1 ;  /* 0x00000005ff007c0c */ /* 0x000fda000bf25310 */
[----:B------:R-:W-:Y:S05]  /*0e20*/  @!P1 BRA `(.L_x_8) ;  /* 0x00000000000c9947 */ /* 0x000fea0003800000 */
[----:B------:R-:W0:Y:S02]  /*0e30*/  LDC.64 R2, c[0x0][0x588] ;  /* 0x00016200ff027b82 */ /* 0x000e240000000a00 */
[----:B0-----:R1:W5:Y:S01]  /*0e40*/  LDG.E R11, desc[UR20][R2.64] ;  /* 0x00000014020b7981 */ /* 0x001362000c1e1900 */
[----:B------:R-:W-:Y:S05]  /*0e50*/  BRA `(.L_x_7) ;  /* 0x0000000000047947 */ /* 0x000fea0003800000 */
.L_x_8:
[----:B------:R-:W2:Y:S02]  /*0e60*/  LDC R11, c[0x0][0x580] ;  /* 0x00016000ff0b7b82 */ /* 0x000ea40000000800 */
.L_x_7:
[----:B------:R-:W-:Y:S02]  /*0e70*/  ULDC.64 UR4, c[0x0][0x5a0] ;  /* 0x0001680000047ab9 */ /* 0x000fe40000000a00 */
[----:B------:R-:W-:-:S04]  /*0e80*/  ISETP.NE.U32.AND P1, PT, RZ, UR4, PT ;  /* 0x00000004ff007c0c */ /* 0x000fc8000bf25070 */
[----:B------:R-:W-:-:S13]  /*0e90*/  ISETP.NE.AND.EX P1, PT, RZ, UR5, PT, P1 ;  /* 0x00000005ff007c0c */ /* 0x000fda000bf25310 */
[----:B------:R-:W-:Y:S05]  /*0ea0*/  @!P1 BRA `(.L_x_9) ;  /* 0x00000000001c9947 */ /* 0x000fea0003800000 */
[----:B01----:R-:W0:Y:S02]  /*0eb0*/  LDC.64 R2, c[0x0][0x5a0] ;  /* 0x00016800ff027b82 */ /* 0x003e240000000a00 */
[----:B0-----:R-:W3:Y:S02]  /*0ec0*/  LDG.E.64 R2, desc[UR20][R2.64] ;  /* 0x0000001402027981 */ /* 0x001ee4000c1e1b00 */
[----:B---3--:R-:W-:-:S04]  /*0ed0*/  ISETP.NE.U32.AND P1, PT, R2, RZ, PT ;  /* 0x000000ff0200720c */ /* 0x008fc80003f25070 */
[----:B------:R-:W-:-:S13]  /*0ee0*/  ISETP.NE.AND.EX P1, PT, R3, RZ, PT, P1 ;  /* 0x000000ff0300720c */ /* 0x000fda0003f25310 */
[----:B------:R-:W-:Y:S05]  /*0ef0*/  @!P1 BRA `(.L_x_9) ;  /* 0x0000000000089947 */ /* 0x000fea0003800000 */
[----:B------:R0:W5:Y:S01]  /*0f00*/  LD.E R12, desc[UR20][R2.64] ;  /* 0x00000014020c7980 */ /* 0x000162000c101900 */
[----:B------:R-:W-:Y:S05]  /*0f10*/  BRA `(.L_x_10) ;  /* 0x0000000000207947 */ /* 0x000fea0003800000 */
.L_x_9:
[----:B------:R-:W-:Y:S02]  /*0f20*/  ULDC.64 UR4, c[0x0][0x590] ;  /* 0x0001640000047ab9 */ /* 0x000fe40000000a00 */
[----:B------:R-:W-:-:S04]  /*0f30*/  ISETP.NE.U32.AND P1, PT, RZ, UR4, PT ;  /* 0x00000004ff007c0c */ /* 0x000fc8000bf25070 */
[----:B------:R-:W-:-:S13]  /*0f40*/  ISETP.NE.AND.EX P1, PT, RZ, UR5, PT, P1 ;  /* 0x00000005ff007c0c */ /* 0x000fda000bf25310 */
[----:B------:R-:W-:Y:S05]  /*0f50*/  @!P1 BRA `(.L_x_11) ;  /* 0x00000000000c9947 */ /* 0x000fea0003800000 */
[----:B------:R-:W3:Y:S02]  /*0f60*/  LDC.64 R12, c[0x0][0x590] ;  /* 0x00016400ff0c7b82 */ /* 0x000ee40000000a00 */
[----:B---3--:R3:W5:Y:S01]  /*0f70*/  LDG.E R12, desc[UR20][R12.64] ;  /* 0x000000140c0c7981 */ /* 0x008762000c1e1900 */
[----:B------:R-:W-:Y:S05]  /*0f80*/  BRA `(.L_x_10) ;  /* 0x0000000000047947 */ /* 0x000fea0003800000 */
.L_x_11:
[----:B------:R-:W4:Y:S02]  /*0f90*/  LDC R12, c[0x0][0x584] ;  /* 0x00016100ff0c7b82 */ /* 0x000f240000000800 */
.L_x_10:
[----:B------:R-:W1:Y:S01]  /*0fa0*/  LDC R0, c[0x0][0x65c] ;  /* 0x00019700ff007b82 */ /* 0x000e620000000800 */
[----:B------:R-:W-:Y:S01]  /*0fb0*/  ULDC UR8, c[0x0][0x28c] ;  /* 0x0000a30000087ab9 */ /* 0x000fe20000000800 */
[----:B------:R-:W-:Y:S01]  /*0fc0*/  ISETP.NE.AND P1, PT, R6, 0x2, PT ;  /* 0x000000020600780c */ /* 0x000fe20003f25270 */
[----:B------:R-:W-:Y:S01]  /*0fd0*/  UIADD3 UR8, UR8, 0x1f, URZ ;  /* 0x0000001f08087890 */ /* 0x000fe2000fffe03f */
[----:B------:R-:W-:Y:S01]  /*0fe0*/  IMAD.U32 R4, RZ, RZ, UR13 ;  /* 0x0000000dff047e24 */ /* 0x000fe2000f8e00ff */
[----:B------:R-:W-:Y:S01]  /*0ff0*/  UMOV UR5, URZ ;  /* 0x0000003f00057c82 */ /* 0x000fe20008000000 */
[----:B------:R-:W-:Y:S01]  /*1000*/  UMOV UR4, URZ ;  /* 0x0000003f00047c82 */ /* 0x000fe20008000000 */
[----:B------:R-:W-:-:S04]  /*1010*/  USHF.R.S32.HI UR9, URZ, 0x1f, UR8 ;  /* 0x0000001f3f097899 */ /* 0x000fc80008011408 */
[----:B------:R-:W-:Y:S01]  /*1020*/  ULEA.HI UR9, UR9, UR8, URZ, 0x5 ;  /* 0x0000000809097291 */ /* 0x000fe2000f8f283f */
[----:B-1----:R-:W-:-:S13]  /*1030*/  ISETP.NE.AND P3, PT, R0, 0x1, PT ;  /* 0x000000010000780c */ /* 0x002fda0003f65270 */
[----:B0-----:R-:W0:Y:S01]  /*1040*/  @P3 LDC R3, c[0x0][0x10] ;  /* 0x00000400ff033b82 */ /* 0x001e220000000800 */
[----:B------:R-:W-:Y:S02]  /*1050*/  @P3 IMAD.MOV.U32 R17, RZ, RZ, RZ ;  /* 0x000000ffff113224 */ /* 0x000fe400078e00ff */
[----:B------:R-:W-:-:S05]  /*1060*/  @P3 IMAD.MOV.U32 R5, RZ, RZ, RZ ;  /* 0x000000ffff053224 */ /* 0x000fca00078e00ff */
[----:B------:R-:W1:Y:S01]  /*1070*/  @!P3 LDC R9, c[0x0][0xc] ;  /* 0x00000300ff09bb82 */ /* 0x000e620000000800 */
[----:B------:R-:W-:Y:S01]  /*1080*/  ULDC UR6, c[0x0][0xc] ;  /* 0x0000030000067ab9 */ /* 0x000fe20000000800 */
[----:B------:R-:W-:Y:S02]  /*1090*/  ULDC UR7, c[0x0][0x10] ;  /* 0x0000040000077ab9 */ /* 0x000fe40000000800 */
[----:B------:R-:W-:-:S04]  /*10a0*/  UIMAD.WIDE.U32 UR6, UR6, UR7, URZ ;  /* 0x00000007060672a5 */ /* 0x000fc8000f8e003f */
[----:B------:R-:W3:Y:S01]  /*10b0*/  LDC R8, c[0x0][0x14] ;  /* 0x00000500ff087b82 */ /* 0x000ee20000000800 */
[----:B0-----:R-:W-:Y:S01]  /*10c0*/  @P3 IMAD.WIDE.U32 R2, R3, UR13, R16 ;  /* 0x0000000d03023c25 */ /* 0x001fe2000f8e0010 */
[----:B------:R-:W-:-:S03]  /*10d0*/  USHF.R.S32.HI UR13, URZ, 0x5, UR9 ;  /* 0x000000053f0d7899 */ /* 0x000fc60008011409 */
[----:B------:R-:W-:Y:S02]  /*10e0*/  @P3 IMAD.IADD R3, R3, 0x1, R5 ;  /* 0x0000000103033824 */ /* 0x000fe400078e0205 */
[----:B------:R-:W-:Y:S02]  /*10f0*/  IMAD.MOV.U32 R5, RZ, RZ, RZ ;  /* 0x000000ffff057224 */ /* 0x000fe400078e00ff */
[----:B-1----:R-:W-:-:S04]  /*1100*/  @!P3 IMAD.WIDE.U32 R4, R16, R9, R4 ;  /* 0x000000091004b225 */ /* 0x002fc800078e0004 */
[----:B------:R-:W-:Y:S02]  /*1110*/  @!P3 IMAD.MOV.U32 R2, RZ, RZ, R4 ;  /* 0x000000ffff02b224 */ /* 0x000fe400078e0004 */
[C---:B---3--:R-:W-:Y:S02]  /*1120*/  IMAD R13, R8.reuse, UR7, RZ ;  /* 0x00000007080d7c24 */ /* 0x048fe4000f8e02ff */
[----:B------:R-:W-:Y:S01]  /*1130*/  IMAD.WIDE.U32 R8, R8, UR6, RZ ;  /* 0x0000000608087c25 */ /* 0x000fe2000f8e00ff */
[----:B------:R-:W-:-:S03]  /*1140*/  ULDC.64 UR6, c[0x0][0x650] ;  /* 0x0001940000067ab9 */ /* 0x000fc60000000a00 */
[----:B------:R-:W-:Y:S02]  /*1150*/  @!P3 IMAD.MOV.U32 R3, RZ, RZ, R5 ;  /* 0x000000ffff03b224 */ /* 0x000fe400078e0005 */
[----:B------:R-:W-:Y:S01]  /*1160*/  IMAD.IADD R0, R9, 0x1, R13 ;  /* 0x0000000109007824 */ /* 0x000fe200078e020d */
[----:B------:R-:W-:Y:S06]  /*1170*/  @P1 BRA `(.L_x_12) ;  /* 0x0000000000281947 */ /* 0x000fec0003800000 */
[----:B------:R-:W-:Y:S01]  /*1180*/  UIMAD.WIDE.U32 UR4, UR13, -0x45306eb3, URZ ;  /* 0xbacf914d0d0478a5 */ /* 0x000fe2000f8e003f */
[----:B------:R-:W-:Y:S01]  /*1190*/  IADD3 R2, P1, R2, R8, RZ ;  /* 0x0000000802027210 */ /* 0x000fe20007f3e0ff */
[----:B------:R-:W-:Y:S02]  /*11a0*/  UISETP.GE.U32.AND UP0, UPT, UR13, 0x25, UPT ;  /* 0x000000250d00788c */ /* 0x000fe4000bf06070 */
[----:B------:R-:W-:Y:S02]  /*11b0*/  UIADD3 UR4, -UR5, UR13, URZ ;  /* 0x0000000d05047290 */ /* 0x000fe4000fffe13f */
[----:B------:R-:W-:Y:S02]  /*11c0*/  IMAD.X R3, R0, 0x1, R3, P1 ;  /* 0x0000000100037824 */ /* 0x000fe400008e0603 */
[----:B------:R-:W-:-:S04]  /*11d0*/  ULEA.HI UR4, UR4, UR5, URZ, 0x1f ;  /* 0x0000000504047291 */ /* 0x000fc8000f8ff83f */
[----:B------:R-:W-:-:S03]  /*11e0*/  USHF.R.U32.HI UR5, URZ, 0x5, UR4 ;  /* 0x000000053f057899 */ /* 0x000fc60008011604 */
[----:B------:R-:W-:Y:S01]  /*11f0*/  UMOV UR4, URZ ;  /* 0x0000003f00047c82 */ /* 0x000fe20008000000 */
[----:B------:R-:W-:Y:S02]  /*1200*/  @UP0 ULOP3.LUT UR4, UR5, 0x1, URZ, 0xc0, !UPT ;  /* 0x0000000105040892 */ /* 0x000fe4000f8ec03f */
[----:B------:R-:W-:-:S12]  /*1210*/  UIMAD UR5, UR5, -0x25, UR13 ;  /* 0xffffffdb050578a4 */ /* 0x000fd8000f8e020d */
.L_x_12:
[----:B------:R-:W-:Y:S01]  /*1220*/  ISETP.GE.U32.AND P1, PT, R2, UR6, PT ;  /* 0x0000000602007c0c */ /* 0x000fe2000bf26070 */
[----:B------:R-:W-:Y:S01]  /*1230*/  IMAD.MOV.U32 R6, RZ, RZ, -0x1 ;  /* 0xffffffffff067424 */ /* 0x000fe200078e00ff */
[----:B------:R-:W-:Y:S01]  /*1240*/  PRMT R13, RZ, 0x7610, R13 ;  /* 0x00007610ff0d7816 */ /* 0x000fe2000000000d */
[----:B------:R-:W-:Y:S01]  /*1250*/  IMAD.MOV.U32 R5, RZ, RZ, -0x1 ;  /* 0xffffffffff057424 */ /* 0x000fe200078e00ff */
[----:B------:R-:W-:Y:S01]  /*1260*/  ISETP.GE.U32.AND.EX P1, PT, R3, UR7, PT, P1 ;  /* 0x0000000703007c0c */ /* 0x000fe2000bf26110 */
[----:B------:R-:W-:-:S12]  /*1270*/  IMAD.MOV.U32 R4, RZ, RZ, -0x1 ;  /* 0xffffffffff047424 */ /* 0x000fd800078e00ff */
[----:B------:R-:W-:Y:S05]  /*1280*/  @P1 BRA `(.L_x_13) ;  /* 0x0000000400241947 */ /* 0x000fea0003800000 */
[----:B------:R-:W0:Y:S01]  /*1290*/  LDC.64 R28, c[0x0][0x628] ;  /* 0x00018a00ff1c7b82 */ /* 0x000e220000000a00 */
[----:B------:R-:W-:Y:S02]  /*12a0*/  IMAD.MOV.U32 R4, RZ, RZ, R2 ;  /* 0x000000ffff047224 */ /* 0x000fe400078e0002 */
[----:B------:R-:W-:-:S05]  /*12b0*/  IMAD.MOV.U32 R5, RZ, RZ, R3 ;  /* 0x000000ffff057224 */ /* 0x000fca00078e0003 */
[----:B------:R-:W1:Y:S08]  /*12c0*/  LDC R6, c[0x0][0x630] ;  /* 0x00018c00ff067b82 */ /* 0x000e700000000800 */
[----:B------:R-:W3:Y:S01]  /*12d0*/  LDC.64 R30, c[0x0][0x620] ;  /* 0x00018800ff1e7b82 */ /* 0x000ee20000000a00 */
[----:B0-----:R-:W-:-:S04]  /*12e0*/  ISETP.NE.U32.AND P1, PT, R28, RZ, PT ;  /* 0x000000ff1c00720c */ /* 0x001fc80003f25070 */
[----:B------:R-:W-:-:S13]  /*12f0*/  ISETP.NE.AND.EX P1, PT, R29, RZ, PT, P1 ;  /* 0x000000ff1d00720c */ /* 0x000fda0003f25310 */
[----:B-1-3--:R-:W-:Y:S05]  /*1300*/  @!P1 BRA `(.L_x_14) ;  /* 0x0000000000289947 */ /* 0x00afea0003800000 */
[----:B------:R-:W0:Y:S02]  /*1310*/  LDC R13, c[0x0][0x634] ;  /* 0x00018d00ff0d7b82 */ /* 0x000e240000000800 */
[----:B0-----:R-:W-:-:S05]  /*1320*/  IADD3 R13, P1, R2, R13, RZ ;  /* 0x0000000d020d7210 */ /* 0x001fca0007f3e0ff */
[----:B------:R-:W-:-:S04]  /*1330*/  IMAD.X R27, RZ, RZ, R3, P1 ;  /* 0x000000ffff1b7224 */ /* 0x000fc800008e0603 */
[----:B------:R-:W-:-:S04]  /*1340*/  IMAD.WIDE.U32 R4, R27, R28, RZ ;  /* 0x0000001c1b047225 */ /* 0x000fc800078e00ff */
[----:B------:R-:W-:-:S04]  /*1350*/  IMAD.WIDE.U32 R18, P1, R13, R29, R4 ;  /* 0x0000001d0d127225 */ /* 0x000fc80007820004 */
[----:B------:R-:W-:-:S04]  /*1360*/  IMAD.WIDE.U32 R4, R13, R28, RZ ;  /* 0x0000001c0d047225 */ /* 0x000fc800078e00ff */
[----:B------:R-:W-:Y:S01]  /*1370*/  IMAD.X R21, RZ, RZ, RZ, P1 ;  /* 0x000000ffff157224 */ /* 0x000fe200008e06ff */
[----:B------:R-:W-:Y:S01]  /*1380*/  IADD3 RZ, P1, R5, R18, RZ ;  /* 0x0000001205ff7210 */ /* 0x000fe20007f3e0ff */
[----:B------:R-:W-:-:S04]  /*1390*/  IMAD.MOV.U32 R20, RZ, RZ, R19 ;  /* 0x000000ffff147224 */ /* 0x000fc800078e0013 */
[----:B------:R-:W-:-:S08]  /*13a0*/  IMAD.WIDE.U32.X R4, R27, R29, R20, P1 ;  /* 0x0000001d1b047225 */ /* 0x000fd000008e0414 */
.L_x_14:
[----:B------:R-:W0:Y:S01]  /*13b0*/  LDC.64 R32, c[0x0][0x640] ;  /* 0x00019000ff207b82 */ /* 0x000e220000000a00 */
[-CC-:B------:R-:W-:Y:S01]  /*13c0*/  SHF.R.U64 R37, R4, R6.reuse, R5.reuse ;  /* 0x0000000604257219 */ /* 0x180fe20000001205 */
[----:B------:R-:W-:Y:S01]  /*13d0*/  IMAD.MOV.U32 R35, RZ, RZ, 0x1 ;  /* 0x00000001ff237424 */ /* 0x000fe200078e00ff */
[----:B------:R-:W-:Y:S02]  /*13e0*/  SHF.R.U32.HI R4, RZ, R6, R5 ;  /* 0x00000006ff047219 */ /* 0x000fe40000011605 */
[----:B------:R-:W-:-:S03]  /*13f0*/  IADD3 R13, P1, RZ, -R37, RZ ;  /* 0x80000025ff0d7210 */ /* 0x000fc60007f3e0ff */
[----:B------:R-:W1:Y:S02]  /*1400*/  LDC R18, c[0x0][0x618] ;  /* 0x00018600ff127b82 */ /* 0x000e640000000800 */
[----:B------:R-:W-:-:S04]  /*1410*/  IMAD.X R5, RZ, RZ, ~R4, P1 ;  /* 0x000000ffff057224 */ /* 0x000fc800008e0e04 */
[-C--:B------:R-:W-:Y:S02]  /*1420*/  IMAD R6, R5, R30.reuse, RZ ;  /* 0x0000001e05067224 */ /* 0x080fe400078e02ff */
[----:B------:R-:W3:Y:S01]  /*1430*/  LDC R19, c[0x0][0x608] ;  /* 0x00018200ff137b82 */ /* 0x000ee20000000800 */
[----:B------:R-:W-:-:S04]  /*1440*/  IMAD.WIDE.U32 R4, R13, R30, R2 ;  /* 0x0000001e0d047225 */ /* 0x000fc800078e0002 */
[----:B------:R-:W-:-:S03]  /*1450*/  IMAD R13, R13, R31, R6 ;  /* 0x0000001f0d0d7224 */ /* 0x000fc600078e0206 */
[----:B------:R-:W2:Y:S01]  /*1460*/  LDC R28, c[0x0][0x658] ;  /* 0x00019600ff1c7b82 */ /* 0x000ea20000000800 */
[----:B------:R-:W-:Y:S01]  /*1470*/  IMAD.IADD R5, R5, 0x1, R13 ;  /* 0x0000000105057824 */ /* 0x000fe200078e020d */
[----:B0-----:R-:W-:Y:S01]  /*1480*/  ISETP.NE.U32.AND P1, PT, R32, RZ, PT ;  /* 0x000000ff2000720c */ /* 0x001fe20003f25070 */
[----:B------:R-:W-:-:S03]  /*1490*/  IMAD.MOV.U32 R13, RZ, RZ, -0x1 ;  /* 0xffffffffff0d7424 */ /* 0x000fc600078e00ff */
[----:B------:R-:W-:Y:S02]  /*14a0*/  ISETP.NE.AND.EX P1, PT, R33, RZ, PT, P1 ;  /* 0x000000ff2100720c */ /* 0x000fe40003f25310 */
[----:B------:R-:W0:Y:S01]  /*14b0*/  LDC R31, c[0x0][0x600] ;  /* 0x00018000ff1f7b82 */ /* 0x000e220000000800 */
[-CC-:B-1----:R-:W-:Y:S02]  /*14c0*/  SHF.R.U64 R29, R4, R18.reuse, R5.reuse ;  /* 0x00000012041d7219 */ /* 0x182fe40000001205 */
[----:B------:R-:W-:-:S05]  /*14d0*/  SHF.R.U32.HI R4, RZ, R18, R5 ;  /* 0x00000012ff047219 */ /* 0x000fca0000011605 */
[----:B------:R-:W1:Y:S01]  /*14e0*/  LDC R30, c[0x0][0x648] ;  /* 0x00019200ff1e7b82 */ /* 0x000e620000000800 */
[-CC-:B---3--:R-:W-:Y:S02]  /*14f0*/  SHF.R.U64 R39, R29, R19.reuse, R4.reuse ;  /* 0x000000131d277219 */ /* 0x188fe40000001204 */
[----:B------:R-:W-:-:S05]  /*1500*/  SHF.R.U32.HI R5, RZ, R19, R4 ;  /* 0x00000013ff057219 */ /* 0x000fca0000011604 */
[----:B------:R-:W3:Y:S01]  /*1510*/  LDC R34, c[0x0][0x638] ;  /* 0x00018e00ff227b82 */ /* 0x000ee20000000800 */
[-C--:B--2---:R-:W-:Y:S02]  /*1520*/  SHF.L.U32 R4, R13, R28.reuse, RZ ;  /* 0x0000001c0d047219 */ /* 0x084fe400000006ff */
[--C-:B------:R-:W-:Y:S02]  /*1530*/  SHF.R.U64 R38, R39, R28, R5.reuse ;  /* 0x0000001c27267219 */ /* 0x100fe40000001205 */
[----:B------:R-:W-:Y:S02]  /*1540*/  LOP3.LUT R6, RZ, R4, RZ, 0x33, !PT ;  /* 0x00000004ff067212 */ /* 0x000fe400078e33ff */
[----:B------:R-:W-:Y:S01]  /*1550*/  SHF.R.U32.HI R5, RZ, R28, R5 ;  /* 0x0000001cff057219 */ /* 0x000fe20000011605 */
[----:B------:R-:W2:Y:S01]  /*1560*/  LDC R36, c[0x0][0x610] ;  /* 0x00018400ff247b82 */ /* 0x000ea20000000800 */
[----:B------:R-:W-:Y:S01]  /*1570*/  IMAD.MOV.U32 R4, RZ, RZ, R38 ;  /* 0x000000ffff047224 */ /* 0x000fe200078e0026 */
[----:B------:R-:W-:Y:S06]  /*1580*/  @!P1 BRA `(.L_x_15) ;  /* 0x0000000000289947 */ /* 0x000fec0003800000 */
[----:B------:R-:W4:Y:S02]  /*1590*/  LDC R13, c[0x0][0x64c] ;  /* 0x00019300ff0d7b82 */ /* 0x000f240000000800 */
[----:B----4-:R-:W-:-:S05]  /*15a0*/  IADD3 R13, P1, R38, R13, RZ ;  /* 0x0000000d260d7210 */ /* 0x010fca0007f3e0ff */
        /* <DEDUP_REMOVED lines=8> */
.L_x_15:
[----:B-1----:R-:W-:Y:S01]  /*1630*/  SHF.R.U64 R13, R4, R30, R5 ;  /* 0x0000001e040d7219 */ /* 0x002fe20000001205 */
[----:B------:R-:W-:Y:S01]  /*1640*/  @P3 IMAD R24, R25, R26, R16 ;  /* 0x0000001a19183224 */ /* 0x000fe200078e0210 */
[----:B------:R-:W-:Y:S01]  /*1650*/  LOP3.LUT R5, R39, R6, RZ, 0xc0, !PT ;  /* 0x0000000627057212 */ /* 0x000fe200078ec0ff */
[----:B0-----:R-:W-:Y:S01]  /*1660*/  VIADD R6, R31, 0xffffffff ;  /* 0xffffffff1f067836 */ /* 0x001fe20000000000 */
[----:B------:R-:W-:Y:S01]  /*1670*/  SHF.L.U32 R4, R35, R28, RZ ;  /* 0x0000001c23047219 */ /* 0x000fe200000006ff */
[----:B------:R-:W-:-:S03]  /*1680*/  IMAD.MOV R17, RZ, RZ, -R13 ;  /* 0x000000ffff117224 */ /* 0x000fc600078e0a0d */
[----:B------:R-:W-:Y:S01]  /*1690*/  LOP3.LUT R29, R29, R6, RZ, 0xc0, !PT ;  /* 0x000000061d1d7212 */ /* 0x000fe200078ec0ff */
[----:B------:R-:W-:Y:S02]  /*16a0*/  IMAD R5, R4, R13, R5 ;  /* 0x0000000d04057224 */ /* 0x000fe400078e0205 */
[----:B---3--:R-:W-:Y:S02]  /*16b0*/  IMAD R4, R17, R34, R38 ;  /* 0x0000002211047224 */ /* 0x008fe400078e0226 */
[----:B--2---:R-:W-:Y:S02]  /*16c0*/  IMAD R6, R5, R36, R24 ;  /* 0x0000002405067224 */ /* 0x004fe400078e0218 */
[----:B------:R-:W-:Y:S02]  /*16d0*/  IMAD R17, R4, R31, R29 ;  /* 0x0000001f04117224 */ /* 0x000fe400078e021d */
[----:B------:R-:W-:Y:S02]  /*16e0*/  IMAD.MOV.U32 R13, RZ, RZ, 0x1 ;  /* 0x00000001ff0d7424 */ /* 0x000fe400078e00ff */
[----:B------:R-:W-:Y:S01]  /*16f0*/  IMAD.MOV.U32 R4, RZ, RZ, R37 ;  /* 0x000000ffff047224 */ /* 0x000fe200078e0025 */
[----:B------:R-:W-:-:S02]  /*1700*/  SEL R5, R17, R6, !P3 ;  /* 0x0000000611057207 */ /* 0x000fc40005800000 */
[----:B------:R-:W-:-:S07]  /*1710*/  SEL R6, R6, R17, !P3 ;  /* 0x0000001106067207 */ /* 0x000fce0005800000 */
.L_x_13:
[----:B------:R-:W-:Y:S05]  /*1720*/  @!P4 BRA `(.L_x_16) ;  /* 0x00000000000cc947 */ /* 0x000fea0003800000 */
[----:B------:R-:W-:Y:S01]  /*1730*/  UCGABAR_WAIT ;  /* 0x0000000000007dc7 */ /* 0x000fe20008000000 */
[----:B------:R-:W-:Y:S01]  /*1740*/  CCTL.IVALL ;  /* 0x00000000ff00798f */ /* 0x000fe20002000000 */
[----:B------:R-:W-:Y:S05]  /*1750*/  BRA `(.L_x_17) ;  /* 0x0000000000047947 */ /* 0x000fea0003800000 */
.L_x_16:
[----:B------:R-:W-:Y:S06]  /*1760*/  BAR.SYNC.DEFER_BLOCKING 0x0 ;  /* 0x0000000000007b1d */ /* 0x000fec0000010000 */
.L_x_17:
[----:B------:R-:W-:Y:S05]  /*1770*/  @!P2 BRA `(.L_x_18) ;  /* 0x0000006c004ca947 */ /* 0x000fea0003800000 */
[----:B------:R-:W-:-:S13]  /*1780*/  ISETP.GT.U32.AND P1, PT, R40, 0x1, PT ;  /* 0x000000012800780c */ /* 0x000fda0003f24070 */
[----:B------:R-:W-:Y:S05]  /*1790*/  @P1 EXIT ;  /* 0x000000000000194d */ /* 0x000fea0003800000 */
.L_x_19:
[----:B------:R-:W-:-:S08]  /*17a0*/  NOP ;  /* 0x0000000000007918 */ /* 0x000fd00000000000 */
[----:B------:R-:W0:Y:S02]  /*17b0*/  USETMAXREG.TRY_ALLOC.CTAPOOL UP0, 0xe8 ;  /* 0x000000e8000079c8 */ /* 0x000e240008000600 */
[----:B0-----:R-:W-:-:S13]  /*17c0*/  PLOP3.LUT P1, PT, PT, PT, UP0, 0x80, 0x0 ;  /* 0x000000000000781c */ /* 0x001fda0003f2f008 */
[----:B------:R-:W-:Y:S05]  /*17d0*/  @!P1 BRA `(.L_x_19) ;  /* 0xfffffffc00f09947 */ /* 0x000fea000383ffff */
[----:B------:R-:W-:-:S13]  /*17e0*/  LOP3.LUT P1, RZ, R13, 0xff, RZ, 0xc0, !PT ;  /* 0x000000ff0dff7812 */ /* 0x000fda000782c0ff */
[----:B------:R-:W-:Y:S05]  /*17f0*/  @!P1 EXIT ;  /* 0x000000000000994d */ /* 0x000fea0003800000 */
[----:B------:R-:W0:Y:S01]  /*1800*/  S2UR UR6, SR_CgaCtaId ;  /* 0x00000000000679c3 */ /* 0x000e220000008800 */
[CC--:B------:R-:W-:Y:S01]  /*1810*/  LEA.HI R13, R23.reuse, R14.reuse, RZ, 0x2 ;  /* 0x0000000e170d7211 */ /* 0x0c0fe200078f10ff */
[----:B------:R-:W-:Y:S01]  /*1820*/  UIADD3 UR7, UR11, -0x1, URZ ;  /* 0xffffffff0b077890 */ /* 0x000fe2000fffe03f */
[----:B------:R-:W-:Y:S01]  /*1830*/  LEA.HI R23, R23, R14, RZ, 0x5 ;  /* 0x0000000e17177211 */ /* 0x000fe200078f28ff */
[----:B------:R-:W-:Y:S01]  /*1840*/  UMOV UR9, 0x400 ;  /* 0x0000040000097882 */ /* 0x000fe20000000000 */
[--C-:B------:R-:W-:Y:S01]  /*1850*/  SHF.R.S32.HI R16, RZ, 0x2, R13.reuse ;  /* 0x00000002ff107819 */ /* 0x100fe2000001140d */
[----:B------:R-:W-:Y:S01]  /*1860*/  UISETP.LT.AND UP0, UPT, UR13, 0x1, UPT ;  /* 0x000000010d00788c */ /* 0x000fe2000bf01270 */
[----:B------:R-:W-:Y:S01]  /*1870*/  SHF.R.S32.HI R15, RZ, 0x1f, R13 ;  /* 0x0000001fff0f7819 */ /* 0x000fe2000001140d */
[----:B------:R-:W-:Y:S01]  /*1880*/  USHF.L.U32 UR15, UR13, 0x1, URZ ;  /* 0x000000010d0f7899 */ /* 0x000fe2000800063f */
[----:B------:R-:W-:Y:S01]  /*1890*/  SHF.R.S32.HI R23, RZ, 0x5, R23 ;  /* 0x00000005ff177819 */ /* 0x000fe20000011417 */
[----:B------:R-:W-:Y:S01]  /*18a0*/  USEL UR10, UR13, 0x1, UP0 ;  /* 0x000000010d0a7887 */ /* 0x000fe20008000000 */
[----:B------:R-:W-:Y:S01]  /*18b0*/  LEA.HI R15, R15, R16, RZ, 0x3 ;  /* 0x000000100f0f7211 */ /* 0x000fe200078f18ff */
[----:B------:R-:W-:Y:S01]  /*18c0*/  UISETP.NE.AND UP0, UPT, UR7, URZ, UPT ;  /* 0x0000003f0700728c */ /* 0x000fe2000bf05270 */
[----:B------:R-:W-:Y:S01]  /*18d0*/  LOP3.LUT R13, R13, 0xfffffffc, RZ, 0xc0, !PT ;  /* 0xfffffffc0d0d7812 */ /* 0x000fe200078ec0ff */
[----:B------:R-:W-:Y:S01]  /*18e0*/  UIADD3 UR10, -UR10, UR13, URZ ;  /* 0x0000000d0a0a7290 */ /* 0x000fe2000fffe13f */
[----:B------:R-:W-:-:S02]  /*18f0*/  LOP3.LUT R15, R15, 0xfffffff8, RZ, 0xc0, !PT ;  /* 0xfffffff80f0f7812 */ /* 0x000fc400078ec0ff */
[----:B------:R-:W-:Y:S01]  /*1900*/  LOP3.LUT R149, R7, 0x1, RZ, 0xfc, !PT ;  /* 0x0000000107957812 */ /* 0x000fe200078efcff */
[----:B------:R-:W-:Y:S02]  /*1910*/  IMAD.IADD R13, R14, 0x1, -R13 ;  /* 0x000000010e0d7824 */ /* 0x000fe400078e0a0d */
[----:B------:R-:W-:Y:S01]  /*1920*/  IMAD.IADD R16, R16, 0x1, -R15 ;  /* 0x0000000110107824 */ /* 0x000fe200078e0a0f */
[----:B0-----:R-:W-:-:S04]  /*1930*/  ULEA UR9, UR6, UR9, 0x18 ;  /* 0x0000000906097291 */ /* 0x001fc8000f8ec03f */
[--C-:B------:R-:W-:Y:S01]  /*1940*/  SHF.R.S32.HI R17, RZ, 0x1f, R16.reuse ;  /* 0x0000001fff117819 */ /* 0x100fe20000011410 */
[----:B------:R-:W-:Y:S01]  /*1950*/  USHF.L.U32 UR6, UR7, 0x3, URZ ;  /* 0x0000000307067899 */ /* 0x000fe2000800063f */
[C-C-:B------:R-:W-:Y:S01]  /*1960*/  IMAD R18, R23.reuse, -0x10, -R16.reuse ;  /* 0xfffffff017127824 */ /* 0x140fe200078e0a10 */
[----:B------:R-:W-:Y:S02]  /*1970*/  USEL UR7, URZ, 0x1, UP0 ;  /* 0x000000013f077887 */ /* 0x000fe40008000000 */
[----:B------:R-:W-:Y:S01]  /*1980*/  ULOP3.LUT UR6, UR6, 0x8, URZ, 0xc0, !UPT ;  /* 0x0000000806067892 */ /* 0x000fe2000f8ec03f */
[----:B------:R-:W-:Y:S01]  /*1990*/  IMAD.WIDE R14, R23, 0x10, R16 ;  /* 0x00000010170e7825 */ /* 0x000fe200078e0210 */
[----:B------:R-:W-:Y:S02]  /*19a0*/  UIADD3 UR22, UR9, 0x260, URZ ;  /* 0x0000026009167890 */ /* 0x000fe4000fffe03f */
[----:B------:R-:W-:Y:S01]  /*19b0*/  ULOP3.LUT UR23, UR6, 0x8, URZ, 0x3c, !UPT ;  /* 0x0000000806177892 */ /* 0x000fe2000f8e3c3f */
[----:B------:R-:W-:Y:S01]  /*19c0*/  IMAD.U32 R150, RZ, RZ, UR7 ;  /* 0x00000007ff967e24 */ /* 0x000fe2000f8e00ff */
[----:B------:R-:W-:-:S02]  /*19d0*/  ULOP3.LUT UR12, UR6, 0x18, URZ, 0x3c, !UPT ;  /* 0x00000018060c7892 */ /* 0x000fc4000f8e3c3f */
[----:B------:R-:W-:Y:S01]  /*19e0*/  ULEA UR11, UR11, UR22, 0x3 ;  /* 0x000000160b0b7291 */ /* 0x000fe2000f8e183f */
[----:B------:R-:W-:Y:S02]  /*19f0*/  ULDC UR6, c[0x0][0x284] ;  /* 0x0000a10000067ab9 */ /* 0x000fe40000000800 */
[----:B------:R-:W-:-:S09]  /*1a00*/  VIADD R16, R18, UR6 ;  /* 0x0000000612107c36 */ /* 0x000fd20008000000 */
.L_x_176:
[----:B------:R-:W-:Y:S01]  /*1a10*/  SHF.L.U32 R17, R150, 0x1f, RZ ;  /* 0x0000001f96117819 */ /* 0x000fe200000006ff */
[----:B------:R-:W0:Y:S01]  /*1a20*/  LDC R18, c[0x0][0x28c] ;  /* 0x0000a300ff127b82 */ /* 0x000e220000000800 */
[----:B------:R-:W-:Y:S01]  /*1a30*/  UMOV UR6, URZ ;  /* 0x0000003f00067c82 */ /* 0x000fe20008000000 */
[----:B------:R-:W-:Y:S01]  /*1a40*/  UMOV UR14, UR5 ;  /* 0x00000005000e7c82 */ /* 0x000fe20008000000 */
[----:B-1----:R-:W1:Y:S01]  /*1a50*/  SYNCS.PHASECHK.TRANS64.TRYWAIT P1, [UR11+-0x8], R17 ;  /* 0xfffff811ff0075a7 */ /* 0x002e62000802014b */
[----:B0-----:R-:W-:Y:S01]  /*1a60*/  ISETP.GE.AND P2, PT, R18, 0x1, PT ;  /* 0x000000011200780c */ /* 0x001fe20003f46270 */
[----:B-1-34-:R-:W-:-:S12]  /*1a70*/  @!P1 BRA `(.L_x_20) ;  /* 0x0000008c00349947 */ /* 0x01afd80003800000 */
.L_x_231:
[----:B------:R-:W-:Y:S01]  /*1a80*/  UMOV UR7, URZ ;  /* 0x0000003f00077c82 */ /* 0x000fe20008000000 */
[----:B------:R-:W-:Y:S01]  /*1a90*/  UMOV UR8, URZ ;  /* 0x0000003f00087c82 */ /* 0x000fe20008000000 */
[----:B------:R-:W-:Y:S02]  /*1aa0*/  CS2R R88, SRZ ;  /* 0x0000000000587805 */ /* 0x000fe4000001ff00 */
[----:B------:R-:W-:Y:S01]  /*1ab0*/  CS2R R22, SRZ ;  /* 0x0000000000167805 */ /* 0x000fe2000001ff00 */
[----:B0-----:R-:W-:Y:S01]  /*1ac0*/  IMAD.MOV.U32 R17, RZ, RZ, RZ ;  /* 0x000000ffff117224 */ /* 0x001fe200078e00ff */
[----:B------:R-:W-:Y:S02]  /*1ad0*/  CS2R R90, SRZ ;  /* 0x00000000005a7805 */ /* 0x000fe4000001ff00 */
[----:B------:R-:W-:Y:S02]  /*1ae0*/  CS2R R92, SRZ ;  /* 0x00000000005c7805 */ /* 0x000fe4000001ff00 */
[----:B------:R-:W-:-:S02]  /*1af0*/  CS2R R94, SRZ ;  /* 0x00000000005e7805 */ /* 0x000fc4000001ff00 */
[----:B------:R-:W-:Y:S02]  /*1b00*/  CS2R R96, SRZ ;  /* 0x0000000000607805 */ /* 0x000fe4000001ff00 */
[----:B------:R-:W-:Y:S02]  /*1b10*/  CS2R R98, SRZ ;  /* 0x0000000000627805 */ /* 0x000fe4000001ff00 */
[----:B------:R-:W-:Y:S02]  /*1b20*/  CS2R R100, SRZ ;  /* 0x0000000000647805 */ /* 0x000fe4000001ff00 */
        /* <DEDUP_REMOVED lines=22> */
[----:B------:R-:W-:Y:S01]  /*1c90*/  CS2R R146, SRZ ;  /* 0x0000000000927805 */ /* 0x000fe2000001ff00 */
[----:B------:R-:W-:Y:S01]  /*1ca0*/  IMAD.MOV.U32 R148, RZ, RZ, RZ ;  /* 0x000000ffff947224 */ /* 0x000fe200078e00ff */
[----:B------:R-:W-:Y:S01]  /*1cb0*/  CS2R R24, SRZ ;  /* 0x0000000000187805 */ /* 0x000fe2000001ff00 */
[----:B------:R-:W-:Y:S01]  /*1cc0*/  IMAD.U32 R151, RZ, RZ, UR4 ;  /* 0x00000004ff977e24 */ /* 0x000fe2000f8e00ff */
        /* <DEDUP_REMOVED lines=30> */
[----:B------:R-:W-:Y:S01]  /*1eb0*/  CS2R R86, SRZ ;  /* 0x0000000000567805 */ /* 0x000fe2000001ff00 */
[----:B------:R-:W-:Y:S06]  /*1ec0*/  @!P2 BRA `(.L_x_21) ;  /* 0x000000080028a947 */ /* 0x000fec0003800000 */
[----:B------:R-:W-:-:S13]  /*1ed0*/  ISETP.NE.AND P2, PT, R149, 0x3, PT ;  /* 0x000000039500780c */ /* 0x000fda0003f45270 */
[----:B------:R-:W-:Y:S05]  /*1ee0*/  @!P2 BRA `(.L_x_22) ;  /* 0x000000000004a947 */ /* 0x000fea0003800000 */
[----:B------:R-:W-:Y:S01]  /*1ef0*/  BPT.TRAP 0x1 ;  /* 0x000000040000795c */ /* 0x000fe20000300000 */
.L_x_22:
[----:B------:R-:W-:Y:S01]  /*1f00*/  ULEA UR6, UR5, UR9, 0x3 ;  /* 0x0000000905067291 */ /* 0x000fe2000f8e183f */
[----:B------:R-:W-:-:S05]  /*1f10*/  IMAD.U32 R17, RZ, RZ, UR4 ;  /* 0x00000004ff117e24 */ /* 0x000fca000f8e00ff */
[----:B------:R-:W-:-:S04]  /*1f20*/  SHF.L.U32 R17, R17, 0x1f, RZ ;  /* 0x0000001f11117819 */ /* 0x000fc800000006ff */
[----:B------:R0:W1:Y:S01]  /*1f30*/  SYNCS.PHASECHK.TRANS64.TRYWAIT P1, [UR6], R17 ;  /* 0x00000011ff0075a7 */ /* 0x0000620008020146 */
[----:B------:R-:W-:Y:S05]  /*1f40*/  @!P2 BRA `(.L_x_23) ;  /* 0x000000000004a947 */ /* 0x000fea0003800000 */
[----:B------:R-:W-:Y:S01]  /*1f50*/  BPT.TRAP 0x1 ;  /* 0x000000040000795c */ /* 0x000fe20000300000 */
.L_x_23:
[----:B-1----:R-:W-:Y:S05]  /*1f60*/  @P1 BRA `(.L_x_24) ;  /* 0x0000000000081947 */ /* 0x002fea0003800000 */
[----:B------:R-:W1:Y:S02]  /*1f70*/  SYNCS.PHASECHK.TRANS64.TRYWAIT P1, [UR6], R17 ;  /* 0x00000011ff0075a7 */ /* 0x000e640008020146 */
[----:B-1----:R-:W-:Y:S05]  /*1f80*/  @!P1 BRA `(.L_x_25) ;  /* 0x0000008800089947 */ /* 0x002fea0003800000 */
.L_x_24:
[----:B------:R-:W-:Y:S01]  /*1f90*/  UIADD3 UR7, UR9, 0x12b80, URZ ;  /* 0x00012b8009077890 */ /* 0x000fe2000fffe03f */
[----:B------:R-:W-:Y:S01]  /*1fa0*/  WARPGROUP.ARRIVE ;  /* 0x00000000000079c5 */ /* 0x000fe20000000000 */
[----:B------:R-:W-:Y:S01]  /*1fb0*/  UIADD3 UR6, UR9, 0x380, URZ ;  /* 0x0000038009067890 */ /* 0x000fe2000fffe03f */
[----:B------:R-:W-:Y:S01]  /*1fc0*/  CS2R R88, SRZ ;  /* 0x0000000000587805 */ /* 0x000fe2000001ff00 */
[----:B------:R-:W-:Y:S01]  /*1fd0*/  USHF.R.U32.HI UR7, URZ, 0x4, UR7 ;  /* 0x000000043f077899 */ /* 0x000fe20008011607 */
[----:B------:R-:W-:Y:S01]  /*1fe0*/  CS2R R22, SRZ ;  /* 0x0000000000167805 */ /* 0x000fe2000001ff00 */
[----:B------:R-:W-:Y:S01]  /*1ff0*/  USHF.R.U32.HI UR6, URZ, 0x4, UR6 ;  /* 0x000000043f067899 */ /* 0x000fe20008011606 */
[----:B01----:R-:W-:Y:S01]  /*2000*/  IMAD.MOV.U32 R17, RZ, RZ, RZ ;  /* 0x000000ffff117224 */ /* 0x003fe200078e00ff */
[----:B------:R-:W-:Y:S01]  /*2010*/  ULOP3.LUT UR7, UR7, 0x3fff, URZ, 0xc0, !UPT ;  /* 0x00003fff07077892 */ /* 0x000fe2000f8ec03f */
[----:B------:R-:W-:Y:S01]  /*2020*/  CS2R R90, SRZ ;  /* 0x00000000005a7805 */ /* 0x000fe2000001ff00 */
[----:B------:R-:W-:Y:S01]  /*2030*/  ULOP3.LUT UR6, UR6, 0x3fff, URZ, 0xc0, !UPT ;  /* 0x00003fff06067892 */ /* 0x000fe2000f8ec03f */
[----:B------:R-:W-:Y:S01]  /*2040*/  CS2R R92, SRZ ;  /* 0x00000000005c7805 */ /* 0x000fe2000001ff00 */
[----:B------:R-:W-:Y:S01]  /*2050*/  ULOP3.LUT UR7, UR7, 0x10000, URZ, 0xfc, !UPT ;  /* 0x0001000007077892 */ /* 0x000fe2000f8efc3f */
[----:B------:R-:W-:Y:S01]  /*2060*/  CS2R R94, SRZ ;  /* 0x00000000005e7805 */ /* 0x000fe2000001ff00 */
[----:B------:R-:W-:Y:S01]  /*2070*/  ULOP3.LUT UR6, UR6, 0x10000, URZ, 0xfc, !UPT ;  /* 0x0001000006067892 */ /* 0x000fe2000f8efc3f */
[----:B------:R-:W-:Y:S01]  /*2080*/  CS2R R96, SRZ ;  /* 0x0000000000607805 */ /* 0x000fe2000001ff00 */
[----:B------:R-:W-:Y:S01]  /*2090*/  ULEA UR18, UR5, UR7, 0x8 ;  /* 0x0000000705127291 */ /* 0x000fe2000f8e403f */
[----:B------:R-:W-:Y:S01]  /*20a0*/  CS2R R98, SRZ ;  /* 0x0000000000627805 */ /* 0x000fe2000001ff00 */
[----:B------:R-:W-:Y:S01]  /*20b0*/  ULEA UR16, UR5, UR6, 0x7 ;  /* 0x0000000605107291 */ /* 0x000fe2000f8e383f */
[----:B------:R-:W-:Y:S01]  /*20c0*/  CS2R R100, SRZ ;  /* 0x0000000000647805 */ /* 0x000fe2000001ff00 */
[----:B------:R-:W-:Y:S01]  /*20d0*/  ULDC UR7, c[0x0][0x50c] ;  /* 0x0001430000077ab9 */ /* 0x000fe20000000800 */
[----:B------:R-:W-:Y:S01]  /*20e0*/  UMOV UR17, 0xc0000010 ;  /* 0xc000001000117882 */ /* 0x000fe20000000000 */
[----:B------:R-:W-:Y:S01]  /*20f0*/  UISETP.NE.AND UP0, UPT, UR7, 0x1, UPT ;  /* 0x000000010700788c */ /* 0x000fe2000bf05270 */
[----:B------:R-:W-:Y:S01]  /*2100*/  CS2R R102, SRZ ;  /* 0x0000000000667805 */ /* 0x000fe2000001ff00 */
[----:B------:R-:W-:Y:S01]  /*2110*/  UMOV UR19, 0xc0000010 ;  /* 0xc000001000137882 */ /* 0x000fe20000000000 */
[----:B------:R-:W-:Y:S01]  /*2120*/  UMOV UR6, 0x1 ;  /* 0x0000000100067882 */ /* 0x000fe20000000000 */
[----:B------:R-:W-:Y:S01]  /*2130*/  USEL UR7, URZ, 0x1, UP0 ;  /* 0x000000013f077887 */ /* 0x000fe20008000000 */
[----:B------:R-:W-:Y:S01]  /*2140*/  QGMMA.64x128x32.F32.E4M3.E4M3 R24, gdesc[UR16], RZ, !UPT, gsb0 ;  /* 0x01e00000101879f3 */ /* 0x000fe2000c0008ff */
[----:B------:R-:W-:-:S02]  /*2150*/  CS2R R104, SRZ ;  /* 0x0000000000687805 */ /* 0x000fc4000001ff00 */
[----:B------:R-:W-:Y:S02]  /*2160*/  CS2R R106, SRZ ;  /* 0x00000000006a7805 */ /* 0x000fe4000001ff00 */
[----:B------:R-:W-:Y:S02]  /*2170*/  CS2R R108, SRZ ;  /* 0x00000000006c7805 */ /* 0x000fe4000001ff00 */
[----:B------:R-:W-:Y:S02]  /*2180*/  CS2R R110, SRZ ;  /* 0x00000000006e7805 */ /* 0x000fe4000001ff00 */
[----:B------:R-:W-:Y:S02]  /*2190*/  ISETP.NE.AND P1, PT, RZ, UR7, PT ;  /* 0x00000007ff007c0c */ /* 0x000fe4000bf25270 */
        /* <DEDUP_REMOVED lines=18> */
[----:B------:R-:W-:Y:S01]  /*22c0*/  IMAD.MOV.U32 R148, RZ, RZ, RZ ;  /* 0x000000ffff947224 */ /* 0x000fe200078e00ff */
[----:B------:R-:W-:Y:S06]  /*22d0*/  @!P1 BRA `(.L_x_26) ;  /* 0x0000000400089947 */ /* 0x000fec0003800000 */
[----:B------:R-:W-:Y:S02]  /*22e0*/  WARPGROUP.DEPBAR.LE gsb0, 0x0 ;  /* 0x00008000000079c5 */ /* 0x000fe40000010000 */
[----:B------:R-:W-:-:S01]  /*22f0*/  FADD R147, RZ, R24 ;  /* 0x00000018ff937221 */ /* 0x000fc20000000000 */
[----:B------:R-:W-:Y:S01]  /*2300*/  FADD R148, RZ, R25 ;  /* 0x00000019ff947221 */ /* 0x000fe20000000000 */
        /* <DEDUP_REMOVED lines=62> */
[----:B------:R-:W-:-:S06]  /*26f0*/  UMOV UR6, URZ ;  /* 0x0000003f00067c82 */ /* 0x000fcc0008000000 */
.L_x_26:
[----:B------:R-:W-:-:S04]  /*2700*/  UIADD3 UR14, UR5, 0x1, URZ ;  /* 0x00000001050e7890 */ /* 0x000fc8000fffe03f */
[----:B------:R-:W-:-:S04]  /*2710*/  UISETP.NE.AND UP0, UPT, UR14, 0x25, UPT ;  /* 0x000000250e00788c */ /* 0x000fc8000bf05270 */
[----:B------:R-:W-:Y:S02]  /*2720*/  USEL UR8, URZ, 0x1, UP0 ;  /* 0x000000013f087887 */ /* 0x000fe40008000000 */
[----:B------:R-:W-:Y:S02]  /*2730*/  USEL UR14, UR14, URZ, UP0 ;  /* 0x0000003f0e0e7287 */ /* 0x000fe40008000000 */
[----:B------:R-:W-:-:S06]  /*2740*/  ULOP3.LUT UR8, UR4, UR8, URZ, 0x3c, !UPT ;  /* 0x0000000804087292 */ /* 0x000fcc000f8e3c3f */
[----:B------:R-:W-:Y:S01]  /*2750*/  IMAD.U32 R151, RZ, RZ, UR8 ;  /* 0x00000008ff977e24 */ /* 0x000fe2000f8e00ff */
[----:B------:R-:W-:-:S06]  /*2760*/  UMOV UR8, 0x1 ;  /* 0x0000000100087882 */ /* 0x000fcc0000000000 */
.L_x_21:
[----:B------:R-:W-:-:S06]  /*2770*/  UISETP.GE.AND UP0, UPT, UR10, 0x1, UPT ;  /* 0x000000010a00788c */ /* 0x000fcc000bf06270 */
[----:B------:R-:W-:-:S13]  /*2780*/  PLOP3.LUT P1, PT, PT, PT, UP0, 0x80, 0x0 ;  /* 0x000000000000781c */ /* 0x000fda0003f2f008 */
[----:B------:R-:W-:Y:S05]  /*2790*/  @!P1 BRA `(.L_x_27) ;  /* 0x0000000400f09947 */ /* 0x000fea0003800000 */
[----:B------:R-:W-:Y:S01]  /*27a0*/  IMAD.U32 R18, RZ, RZ, UR10 ;  /* 0x0000000aff127e24 */ /* 0x000fe2000f8e00ff */
[----:B------:R-:W-:Y:S01]  /*27b0*/  ULDC UR24, c[0x0][0x50c] ;  /* 0x0001430000187ab9 */ /* 0x000fe20000000800 */
[----:B------:R-:W-:-:S07]  /*27c0*/  IMAD.U32 R19, RZ, RZ, UR5 ;  /* 0x00000005ff137e24 */ /* 0x000fce000f8e00ff */
.L_x_35:
[----:B------:R-:W-:-:S13]  /*27d0*/  ISETP.NE.AND P2, PT, R149, 0x3, PT ;  /* 0x000000039500780c */ /* 0x000fda0003f45270 */
[----:B0-----:R-:W-:Y:S05]  /*27e0*/  @!P2 BRA `(.L_x_28) ;  /* 0x000000000004a947 */ /* 0x001fea0003800000 */
[----:B------:R-:W-:Y:S01]  /*27f0*/  BPT.TRAP 0x1 ;  /* 0x000000040000795c */ /* 0x000fe20000300000 */
.L_x_28:
[----:B------:R-:W-:Y:S01]  /*2800*/  ULEA UR16, UR14, UR9, 0x3 ;  /* 0x000000090e107291 */ /* 0x000fe2000f8e183f */
[----:B------:R-:W-:-:S08]  /*2810*/  SHF.L.U32 R20, R151, 0x1f, RZ ;  /* 0x0000001f97147819 */ /* 0x000fd000000006ff */
[----:B------:R0:W1:Y:S01]  /*2820*/  SYNCS.PHASECHK.TRANS64.TRYWAIT P1, [UR16], R20 ;  /* 0x00000014ff0075a7 */ /* 0x0000620008020150 */
[----:B------:R-:W-:Y:S05]  /*2830*/  @!P2 BRA `(.L_x_29) ;  /* 0x000000000004a947 */ /* 0x000fea0003800000 */
[----:B------:R-:W-:Y:S01]  /*2840*/  BPT.TRAP 0x1 ;  /* 0x000000040000795c */ /* 0x000fe20000300000 */
.L_x_29:
[----:B-1----:R-:W-:Y:S05]  /*2850*/  @P1 BRA `(.L_x_30) ;  /* 0x0000000000081947 */ /* 0x002fea0003800000 */
[----:B------:R-:W1:Y:S02]  /*2860*/  SYNCS.PHASECHK.TRANS64.TRYWAIT P1, [UR16], R20 ;  /* 0x00000014ff0075a7 */ /* 0x000e640008020150 */
[----:B-1----:R-:W-:Y:S05]  /*2870*/  @!P1 BRA `(.L_x_31) ;  /* 0x0000007c00e49947 */ /* 0x002fea0003800000 */
.L_x_30:
[----:B------:R-:W-:Y:S01]  /*2880*/  UIADD3 UR16, UR9, 0x380, URZ ;  /* 0x0000038009107890 */ /* 0x000fe2000fffe03f */
[----:B------:R-:W-:Y:S01]  /*2890*/  WARPGROUP.ARRIVE ;  /* 0x00000000000079c5 */ /* 0x000fe20000000000 */
[----:B------:R-:W-:Y:S02]  /*28a0*/  UIADD3 UR17, UR9, 0x12b80, URZ ;  /* 0x00012b8009117890 */ /* 0x000fe4000fffe03f */
[----:B------:R-:W-:Y:S02]  /*28b0*/  USHF.R.U32.HI UR16, URZ, 0x4, UR16 ;  /* 0x000000043f107899 */ /* 0x000fe40008011610 */
[----:B------:R-:W-:Y:S02]  /*28c0*/  USHF.R.U32.HI UR17, URZ, 0x4, UR17 ;  /* 0x000000043f117899 */ /* 0x000fe40008011611 */
[----:B------:R-:W-:Y:S02]  /*28d0*/  UISETP.NE.AND UP0, UPT, UR7, URZ, UPT ;  /* 0x0000003f0700728c */ /* 0x000fe4000bf05270 */
[----:B------:R-:W-:-:S02]  /*28e0*/  ULOP3.LUT UR16, UR16, 0x3fff, URZ, 0xc0, !UPT ;  /* 0x00003fff10107892 */ /* 0x000fc4000f8ec03f */
[----:B------:R-:W-:Y:S02]  /*28f0*/  ULOP3.LUT UR17, UR17, 0x3fff, URZ, 0xc0, !UPT ;  /* 0x00003fff11117892 */ /* 0x000fe4000f8ec03f */
[----:B------:R-:W-:Y:S02]  /*2900*/  USEL UR8, UR8, URZ, !UP0 ;  /* 0x0000003f08087287 */ /* 0x000fe4000c000000 */
[----:B------:R-:W-:Y:S02]  /*2910*/  ULOP3.LUT UR16, UR16, 0x10000, URZ, 0xfc, !UPT ;  /* 0x0001000010107892 */ /* 0x000fe4000f8efc3f */
[----:B------:R-:W-:Y:S02]  /*2920*/  ULOP3.LUT UR17, UR17, 0x10000, URZ, 0xfc, !UPT ;  /* 0x0001000011117892 */ /* 0x000fe4000f8efc3f */
[----:B------:R-:W-:Y:S02]  /*2930*/  UISETP.NE.U32.AND UP0, UPT, UR8, URZ, UPT ;  /* 0x0000003f0800728c */ /* 0x000fe4000bf05070 */
[----:B------:R-:W-:-:S02]  /*2940*/  ULEA UR16, UR14, UR16, 0x7 ;  /* 0x000000100e107291 */ /* 0x000fc4000f8e383f */
[----:B------:R-:W-:Y:S01]  /*2950*/  ULEA UR18, UR14, UR17, 0x8 ;  /* 0x000000110e127291 */ /* 0x000fe2000f8e403f */
[----:B------:R-:W-:Y:S02]  /*2960*/  UMOV UR19, 0xc0000010 ;  /* 0xc000001000137882 */ /* 0x000fe40000000000 */
[----:B------:R-:W-:Y:S01]  /*2970*/  UMOV UR17, 0xc0000010 ;  /* 0xc000001000117882 */ /* 0x000fe20000000000 */
[----:B------:R-:W-:-:S05]  /*2980*/  UIADD3 UR6, UR6, 0x1, URZ ;  /* 0x0000000106067890 */ /* 0x000fca000fffe03f */
[----:B------:R-:W-:Y:S01]  /*2990*/  QGMMA.64x128x32.F32.E4M3.E4M3 R24, gdesc[UR16], R24, UP0, gsb0 ;  /* 0x01e00000101879f3 */ /* 0x000fe2000b800818 */
[----:B------:R-:W-:-:S04]  /*29a0*/  UISETP.NE.AND UP0, UPT, UR6, UR24, UPT ;  /* 0x000000180600728c */ /* 0x000fc8000bf05270 */
[----:B------:R-:W-:-:S06]  /*29b0*/  USEL UR7, URZ, 0x1, UP0 ;  /* 0x000000013f077887 */ /* 0x000fcc0008000000 */
[----:B------:R-:W-:Y:S01]  /*29c0*/  ISETP.NE.AND P1, PT, RZ, UR7, PT ;  /* 0x00000007ff007c0c */ /* 0x000fe2000bf25270 */
[----:B------:R-:W-:-:S12]  /*29d0*/  WARPGROUP.DEPBAR.LE gsb0, 0x1 ;  /* 0x00008000000079c5 */ /* 0x000fd80000010100 */
[----:B------:R-:W-:Y:S05]  /*29e0*/  @!P1 BRA `(.L_x_32) ;  /* 0x0000000400089947 */ /* 0x000fea0003800000 */
[----:B------:R-:W-:Y:S02]  /*29f0*/  WARPGROUP.DEPBAR.LE gsb0, 0x0 ;  /* 0x00008000000079c5 */ /* 0x000fe40000010000 */
[----:B------:R-:W-:-:S01]  /*2a00*/  FADD R147, R24, R147 ;  /* 0x0000009318937221 */ /* 0x000fc20000000000 */
[----:B------:R-:W-:Y:S01]  /*2a10*/  FADD R148, R25, R148 ;  /* 0x0000009419947221 */ /* 0x000fe20000000000 */
        /* <DEDUP_REMOVED lines=62> */
[----:B------:R-:W-:-:S06]  /*2e00*/  UMOV UR6, URZ ;  /* 0x0000003f00067c82 */ /* 0x000fcc0008000000 */
.L_x_32:
[----:B------:R-:W-:Y:S05]  /*2e10*/  @!P2 BRA `(.L_x_33) ;  /* 0x000000000004a947 */ /* 0x000fea0003800000 */
[----:B------:R-:W-:Y:S01]  /*2e20*/  BPT.TRAP 0x1 ;  /* 0x000000040000795c */ /* 0x000fe20000300000 */
.L_x_33:
[----:B01----:R-:W-:Y:S02]  /*2e30*/  @P0 LEA R20, R19, UR9, 0x3 ;  /* 0x0000000913140c11 */ /* 0x003fe4000f8e18ff */
[----:B------:R-:W-:-:S03]  /*2e40*/  ISETP.GT.U32.AND P1, PT, R7, 0x1, PT ;  /* 0x000000010700780c */ /* 0x000fc60003f24070 */
[----:B------:R-:W-:-:S05]  /*2e50*/  @P0 VIADD R21, R20, 0x128 ;  /* 0x0000012814150836 */ /* 0x000fca0000000000 */
[----:B------:R-:W-:-:S04]  /*2e60*/  @P0 PRMT R21, R10, 0x654, R21 ;  /* 0x000006540a150816 */ /* 0x000fc80000000015 */
[----:B------:R0:W-:Y:S01]  /*2e70*/  @P0 SYNCS.ARRIVE.TRANS64.RED.A1T0 RZ, [R21+URZ], RZ ;  /* 0x000000ff15ff09a7 */ /* 0x0001e2000810043f */
[----:B------:R-:W-:Y:S05]  /*2e80*/  @P1 BRA `(.L_x_34) ;  /* 0x0000000000041947 */ /* 0x000fea0003800000 */
[----:B------:R-:W-:Y:S01]  /*2e90*/  BPT.TRAP 0x1 ;  /* 0x000000040000795c */ /* 0x000fe20000300000 */
.L_x_34:
[----:B------:R-:W-:Y:S01]  /*2ea0*/  UIADD3 UR14, UR14, 0x1, URZ ;  /* 0x000000010e0e7890 */ /* 0x000fe2000fffe03f */
[C---:B------:R-:W-:Y:S01]  /*2eb0*/  ISETP.GT.AND P2, PT, R18.reuse, 0x1, PT ;  /* 0x000000011200780c */ /* 0x040fe20003f44270 */
[----:B------:R-:W-:Y:S02]  /*2ec0*/  VIADD R19, R19, 0x1 ;  /* 0x0000000113137836 */ /* 0x000fe40000000000 */
[----:B------:R-:W-:Y:S01]  /*2ed0*/  UISETP.NE.AND UP0, UPT, UR14, 0x25, UPT ;  /* 0x000000250e00788c */ /* 0x000fe2000bf05270 */
[----:B------:R-:W-:Y:S02]  /*2ee0*/  VIADD R18, R18, 0xffffffff ;  /* 0xffffffff12127836 */ /* 0x000fe40000000000 */
[C---:B------:R-:W-:Y:S01]  /*2ef0*/  ISETP.NE.AND P1, PT, R19.reuse, 0x25, PT ;  /* 0x000000251300780c */ /* 0x040fe20003f25270 */
[----:B------:R-:W-:Y:S02]  /*2f00*/  USEL UR8, URZ, 0x1, UP0 ;  /* 0x000000013f087887 */ /* 0x000fe40008000000 */
[----:B------:R-:W-:Y:S01]  /*2f10*/  USEL UR14, UR14, URZ, UP0 ;  /* 0x0000003f0e0e7287 */ /* 0x000fe20008000000 */
[----:B------:R-:W-:-:S03]  /*2f20*/  SEL R19, R19, RZ, P1 ;  /* 0x000000ff13137207 */ /* 0x000fc60000800000 */
[----:B------:R-:W-:Y:S01]  /*2f30*/  LOP3.LUT R151, R151, UR8, RZ, 0x3c, !PT ;  /* 0x0000000897977c12 */ /* 0x000fe2000f8e3cff */
[----:B------:R-:W-:Y:S01]  /*2f40*/  UMOV UR8, 0x1 ;  /* 0x0000000100087882 */ /* 0x000fe20000000000 */
[----:B------:R-:W-:Y:S06]  /*2f50*/  @P2 BRA `(.L_x_35) ;  /* 0xfffffff8001c2947 */ /* 0x000fec000383ffff */
.L_x_27:
[----:B------:R-:W-:Y:S01]  /*2f60*/  UISETP.NE.AND UP0, UPT, UR6, URZ, UPT ;  /* 0x0000003f0600728c */ /* 0x000fe2000bf05270 */
[----:B------:R-:W1:Y:S01]  /*2f70*/  LDC R18, c[0x0][0x28c] ;  /* 0x0000a300ff127b82 */ /* 0x000e620000000800 */
[----:B------:R-:W-:Y:S02]  /*2f80*/  IMAD.U32 R19, RZ, RZ, UR23 ;  /* 0x00000017ff137e24 */ /* 0x000fe4000f8e00ff */
[----:B------:R-:W-:-:S06]  /*2f90*/  USEL UR6, URZ, 0x1, !UP0 ;  /* 0x000000013f067887 */ /* 0x000fcc000c000000 */
[----:B------:R-:W-:-:S13]  /*2fa0*/  ISETP.NE.AND P1, PT, RZ, UR6, PT ;  /* 0x00000006ff007c0c */ /* 0x000fda000bf25270 */
[----:B------:R-:W-:Y:S05]  /*2fb0*/  @!P1 BRA `(.L_x_36) ;  /* 0x0000000400049947 */ /* 0x000fea0003800000 */
[----:B------:R-:W-:Y:S02]  /*2fc0*/  WARPGROUP.DEPBAR.LE gsb0, 0x0 ;  /* 0x00008000000079c5 */ /* 0x000fe40000010000 */
[----:B------:R-:W-:Y:S01]  /*2fd0*/  FADD R147, R24, R147 ;  /* 0x0000009318937221 */ /* 0x000fe20000000000 */
        /* <DEDUP_REMOVED lines=62> */
[----:B------:R-:W-:-:S07]  /*33c0*/  FADD R88, R88, R87 ;  /* 0x0000005758587221 */ /* 0x000fce0000000000 */
.L_x_36:
[----:B-1----:R-:W-:Y:S01]  /*33d0*/  ISETP.GE.AND P1, PT, R18, 0x1, PT ;  /* 0x000000011200780c */ /* 0x002fe20003f26270 */
[----:B------:R1:W-:Y:S01]  /*33e0*/  SYNCS.ARRIVE.TRANS64.A1T0 RZ, [R19+UR22], RZ ;  /* 0x000000ff13ff79a7 */ /* 0x0003e20008100016 */
[----:B------:R-:W-:-:S11]  /*33f0*/  WARPGROUP.DEPBAR.LE gsb0, 0x0 ;  /* 0x00008000000079c5 */ /* 0x000fd60000010000 */
[----:B------:R-:W-:Y:S05]  /*3400*/  @!P1 BRA `(.L_x_37) ;  /* 0x0000000000509947 */ /* 0x000fea0003800000 */
[----:B------:R-:W-:-:S13]  /*3410*/  ISETP.NE.AND P1, PT, R149, 0x3, PT ;  /* 0x000000039500780c */ /* 0x000fda0003f25270 */
[----:B------:R-:W-:Y:S05]  /*3420*/  @!P1 BRA `(.L_x_38) ;  /* 0x0000000000049947 */ /* 0x000fea0003800000 */
[----:B------:R-:W-:Y:S01]  /*3430*/  BPT.TRAP 0x1 ;  /* 0x000000040000795c */ /* 0x000fe20000300000 */
.L_x_38:
[----:B------:R-:W-:Y:S01]  /*3440*/  BSSY B0, `(.L_x_39) ;  /* 0x000000e000007945 */ /* 0x000fe20003800000 */
[----:B------:R-:W-:-:S03]  /*3450*/  ISETP.GT.U32.AND P1, PT, R7, 0x1, PT ;  /* 0x000000010700780c */ /* 0x000fc60003f24070 */
[----:B------:R-:W-:Y:S10]  /*3460*/  @!P0 BRA `(.L_x_40) ;  /* 0x00000000002c8947 */ /* 0x000ff40003800000 */
[----:B------:R-:W-:-:S04]  /*3470*/  UIADD3 UR8, UR10, UR5, URZ ;  /* 0x000000050a087290 */ /* 0x000fc8000fffe03f */
[----:B------:R-:W-:-:S04]  /*3480*/  UIMAD.WIDE.U32 UR6, UR8, -0x45306eb3, URZ ;  /* 0xbacf914d080678a5 */ /* 0x000fc8000f8e003f */
[----:B------:R-:W-:-:S04]  /*3490*/  UIADD3 UR6, UR8, -UR7, URZ ;  /* 0x8000000708067290 */ /* 0x000fc8000fffe03f */
[----:B------:R-:W-:-:S04]  /*34a0*/  ULEA.HI UR6, UR6, UR7, URZ, 0x1f ;  /* 0x0000000706067291 */ /* 0x000fc8000f8ff83f */
[----:B------:R-:W-:-:S04]  /*34b0*/  USHF.R.U32.HI UR6, URZ, 0x5, UR6 ;  /* 0x000000053f067899 */ /* 0x000fc80008011606 */
[----:B------:R-:W-:-:S04]  /*34c0*/  UIMAD UR6, UR6, -0x25, UR8 ;  /* 0xffffffdb060678a4 */ /* 0x000fc8000f8e0208 */
[----:B------:R-:W-:-:S04]  /*34d0*/  ULEA UR6, UR6, UR9, 0x3 ;  /* 0x0000000906067291 */ /* 0x000fc8000f8e183f */
[----:B------:R-:W-:-:S06]  /*34e0*/  UIADD3 UR6, UR6, 0x128, URZ ;  /* 0x0000012806067890 */ /* 0x000fcc000fffe03f */
[----:B-1----:R-:W-:-:S05]  /*34f0*/  IMAD.U32 R19, RZ, RZ, UR6 ;  /* 0x00000006ff137e24 */ /* 0x002fca000f8e00ff */
[----:B------:R-:W-:-:S04]  /*3500*/  PRMT R18, R10, 0x654, R19 ;  /* 0x000006540a127816 */ /* 0x000fc80000000013 */
[----:B------:R3:W-:Y:S03]  /*3510*/  SYNCS.ARRIVE.TRANS64.RED.A1T0 RZ, [R18+URZ], RZ ;  /* 0x000000ff12ff79a7 */ /* 0x0007e6000810043f */
.L_x_40:
[----:B------:R-:W-:Y:S05]  /*3520*/  BSYNC B0 ;  /* 0x0000000000007941 */ /* 0x000fea0003800000 */
.L_x_39:
[----:B------:R-:W-:Y:S05]  /*3530*/  @P1 BRA `(.L_x_37) ;  /* 0x0000000000041947 */ /* 0x000fea0003800000 */
[----:B------:R-:W-:Y:S01]  /*3540*/  BPT.TRAP 0x1 ;  /* 0x000000040000795c */ /* 0x000fe20000300000 */
.L_x_37:
[----:B---3--:R-:W-:Y:S01]  /*3550*/  SHF.L.U32 R18, R150, 0x1f, RZ ;  /* 0x0000001f96127819 */ /* 0x008fe200000006ff */
[----:B------:R-:W-:Y:S01]  /*3560*/  UIADD3 UR8, UR15, UR5, URZ ;  /* 0x000000050f087290 */ /* 0x000fe2000fffe03f */
[----:B------:R-:W3:Y:S01]  /*3570*/  LDC R30, c[0x0][0x288] ;  /* 0x0000a200ff1e7b82 */ /* 0x000ee20000000800 */
[----:B------:R-:W-:Y:S01]  /*3580*/  UISETP.GE.U32.AND UP1, UPT, UR15, 0x25, UPT ;  /* 0x000000250f00788c */ /* 0x000fe2000bf26070 */
[----:B------:R-:W-:Y:S01]  /*3590*/  IMAD.SHL.U32 R26, R13, 0x2, RZ ;  /* 0x000000020d1a7824 */ /* 0x000fe200078e00ff */
[----:B------:R-:W-:Y:S02]  /*35a0*/  UISETP.GT.U32.AND UP0, UPT, UR8, 0x24, UPT ;  /* 0x000000240800788c */ /* 0x000fe4000bf04070 */
[----:B------:R-:W-:Y:S02]  /*35b0*/  UIMAD.WIDE.U32 UR6, UR8, -0x45306eb3, URZ ;  /* 0xbacf914d080678a5 */ /* 0x000fe4000f8e003f */
[----:B------:R-:W-:Y:S01]  /*35c0*/  UISETP.LT.U32.AND UP0, UPT, UR15, 0x25, UP0 ;  /* 0x000000250f00788c */ /* 0x000fe20008701070 */
[----:B------:R-:W0:Y:S01]  /*35d0*/  SYNCS.PHASECHK.TRANS64.TRYWAIT P1, [UR11+0x8], R18 ;  /* 0x00000812ff0075a7 */ /* 0x000e22000802014b */
[----:B------:R-:W-:Y:S01]  /*35e0*/  UIADD3 UR5, UR8, -UR7, URZ ;  /* 0x8000000708057290 */ /* 0x000fe2000fffe03f */
[----:B------:R-:W-:Y:S01]  /*35f0*/  SHF.R.S32.HI R27, RZ, 0x1f, R26 ;  /* 0x0000001fff1b7819 */ /* 0x000fe2000001141a */
[----:B------:R-:W-:-:S02]  /*3600*/  USEL UR6, URZ, 0x1, !UP0 ;  /* 0x000000013f067887 */ /* 0x000fc4000c000000 */
[----:B------:R-:W-:Y:S02]  /*3610*/  ULEA.HI UR5, UR5, UR7, URZ, 0x1f ;  /* 0x0000000705057291 */ /* 0x000fe4000f8ff83f */
[----:B------:R-:W-:Y:S02]  /*3620*/  ULOP3.LUT UR4, UR4, UR6, URZ, 0x3c, !UPT ;  /* 0x0000000604047292 */ /* 0x000fe4000f8e3c3f */
[----:B------:R-:W-:-:S04]  /*3630*/  USHF.R.U32.HI UR5, URZ, 0x5, UR5 ;  /* 0x000000053f057899 */ /* 0x000fc80008011605 */
[----:B------:R-:W-:Y:S02]  /*3640*/  @UP1 ULOP3.LUT UR4, UR4, 0x1, UR5, 0x78, !UPT ;  /* 0x0000000104041892 */ /* 0x000fe4000f8e7805 */
[----:B------:R-:W-:Y:S01]  /*3650*/  UIMAD UR5, UR5, -0x25, UR8 ;  /* 0xffffffdb050578a4 */ /* 0x000fe2000f8e0208 */
[----:B0--3--:R-:W-:Y:S11]  /*3660*/  @!P1 BRA `(.L_x_41) ;  /* 0x0000007000809947 */ /* 0x009ff60003800000 */
.L_x_232:
[----:B------:R-:W-:Y:S01]  /*3670*/  IMAD.SHL.U32 R31, R5, 0x80, RZ ;  /* 0x00000080051f7824 */ /* 0x000fe200078e00ff */
[----:B------:R-:W-:Y:S01]  /*3680*/  ULDC UR8, c[0x0][0x284] ;  /* 0x0000a10000087ab9 */ /* 0x000fe20000000800 */
[----:B------:R-:W-:Y:S01]  /*3690*/  IMAD.SHL.U32 R5, R6, 0x40, RZ ;  /* 0x0000004006057824 */ /* 0x000fe200078e00ff */
[----:B------:R-:W-:Y:S01]  /*36a0*/  SHF.R.S32.HI R33, RZ, 0x1f, R4 ;  /* 0x0000001fff217819 */ /* 0x000fe20000011404 */
[----:B------:R-:W-:Y:S01]  /*36b0*/  ULDC.64 UR6, c[0x0][0x5d0] ;  /* 0x0001740000067ab9 */ /* 0x000fe20000000a00 */
[----:B------:R-:W-:Y:S01]  /*36c0*/  SHF.R.S32.HI R32, RZ, 0x1f, R31 ;  /* 0x0000001fff207819 */ /* 0x000fe2000001141f */
[----:B01----:R-:W-:Y:S01]  /*36d0*/  IMAD.WIDE.U32 R18, R4, UR6, R26 ;  /* 0x0000000604127c25 */ /* 0x003fe2000f8e001a */
[----:B------:R-:W-:-:S03]  /*36e0*/  ISETP.GE.AND P1, PT, R5, UR8, PT ;  /* 0x0000000805007c0c */ /* 0x000fc6000bf26270 */
[----:B------:R-:W-:Y:S01]  /*36f0*/  IMAD R21, R33, UR6, RZ ;  /* 0x0000000621157c24 */ /* 0x000fe2000f8e02ff */
[C---:B------:R-:W-:Y:S02]  /*3700*/  ISETP.GE.OR P1, PT, R31.reuse, R30, P1 ;  /* 0x0000001e1f00720c */ /* 0x040fe40000f26670 */
[----:B------:R-:W-:Y:S01]  /*3710*/  IADD3 R18, P2, R31, R18, RZ ;  /* 0x000000121f127210 */ /* 0x000fe20007f5e0ff */
[----:B------:R-:W-:-:S05]  /*3720*/  IMAD R21, R4, UR7, R21 ;  /* 0x0000000704157c24 */ /* 0x000fca000f8e0215 */
[----:B------:R-:W-:-:S05]  /*3730*/  IADD3.X R19, R32, R19, R21, P2, !PT ;  /* 0x0000001320137210 */ /* 0x000fca00017fe415 */
[----:B------:R-:W-:Y:S05]  /*3740*/  @P1 BRA `(.L_x_42) ;  /* 0x0000004400b81947 */ /* 0x000fea0003800000 */
[----:B------:R-:W0:Y:S01]  /*3750*/  LDC.64 R28, c[0x0][0x5c8] ;  /* 0x00017200ff1c7b82 */ /* 0x000e220000000a00 */
[----:B------:R-:W-:Y:S01]  /*3760*/  IMAD.WIDE R24, R6, 0x40, R14 ;  /* 0x0000004006187825 */ /* 0x000fe200078e020e */
[----:B------:R-:W-:Y:S01]  /*3770*/  ULDC.64 UR6, c[0x0][0x5c0] ;  /* 0x0001700000067ab9 */ /* 0x000fe20000000a00 */
[----:B------:R-:W-:Y:S02]  /*3780*/  BSSY B0, `(.L_x_42) ;  /* 0x000046a000007945 */ /* 0x000fe40003800000 */
[-C--:B0-----:R-:W-:Y:S02]  /*3790*/  IMAD R6, R25, R28.reuse, RZ ;  /* 0x0000001c19067224 */ /* 0x081fe400078e02ff */
[----:B------:R-:W-:-:S04]  /*37a0*/  IMAD.WIDE.U32 R18, R24, R28, R18 ;  /* 0x0000001c18127225 */ /* 0x000fc800078e0012 */
[----:B------:R-:W-:Y:S01]  /*37b0*/  IMAD R21, R24, R29, R6 ;  /* 0x0000001d18157224 */ /* 0x000fe200078e0206 */
[----:B------:R-:W-:Y:S02]  /*37c0*/  LEA R6, P1, R28, R18, 0x3 ;  /* 0x000000121c067211 */ /* 0x000fe400078218ff */
[----:B------:R-:W-:Y:S01]  /*37d0*/  IADD3 R20, P2, R18, UR6, RZ ;  /* 0x0000000612147c10 */ /* 0x000fe2000ff5e0ff */
[----:B------:R-:W-:Y:S01]  /*37e0*/  IMAD.IADD R21, R19, 0x1, R21 ;  /* 0x0000000113157824 */ /* 0x000fe200078e0215 */
[----:B------:R-:W-:Y:S01]  /*37f0*/  IADD3 R18, P4, R6, UR6, RZ ;  /* 0x0000000606127c10 */ /* 0x000fe2000ff9e0ff */
[----:B------:R-:W-:Y:S02]  /*3800*/  IMAD R6, R13, -0x2, R30 ;  /* 0xfffffffe0d067824 */ /* 0x000fe400078e021e */
[----:B------:R-:W-:Y:S01]  /*3810*/  IMAD.IADD R30, R16, 0x1, -R5 ;  /* 0x00000001101e7824 */ /* 0x000fe200078e0a05 */
[----:B------:R-:W-:Y:S01]  /*3820*/  LEA.HI.X R19, R28, R21, R29, 0x3, P1 ;  /* 0x000000151c137211 */ /* 0x000fe200008f1c1d */
[----:B------:R-:W-:Y:S01]  /*3830*/  IMAD.IADD R6, R6, 0x1, -R31 ;  /* 0x0000000106067824 */ /* 0x000fe200078e0a1f */
[----:B----45:R-:W-:-:S02]  /*3840*/  FSETP.NEU.AND P1, PT, R12, RZ, PT ;  /* 0x000000ff0c00720b */ /* 0x030fc40003f2d000 */
[----:B------:R-:W-:Y:S02]  /*3850*/  IADD3.X R21, R21, UR7, RZ, P2, !PT ;  /* 0x0000000715157c10 */ /* 0x000fe400097fe4ff */
[----:B------:R-:W-:-:S09]  /*3860*/  IADD3.X R19, R19, UR7, RZ, P4, !PT ;  /* 0x0000000713137c10 */ /* 0x000fd2000a7fe4ff */
[----:B------:R-:W-:Y:S05]  /*3870*/  @!P1 BRA `(.L_x_43) ;  /* 0x0000003400609947 */ /* 0x000fea0003800000 */
[----:B------:R-:W-:Y:S01]  /*3880*/  ULDC.64 UR6, c[0x0][0x5b8] ;  /* 0x00016e0000067ab9 */ /* 0x000fe20000000a00 */
[----:B------:R-:W-:Y:S01]  /*3890*/  ULDC.64 UR16, c[0x0][0x5a8] ;  /* 0x00016a0000107ab9 */ /* 0x000fe20000000a00 */
[----:B------:R-:W-:Y:S01]  /*38a0*/  IMAD.WIDE.U32 R26, R4, UR6, R26 ;  /* 0x00000006041a7c25 */ /* 0x000fe2000f8e001a */
[----:B------:R-:W-:Y:S01]  /*38b0*/  BSSY B1, `(.L_x_44) ;  /* 0x0000010000017945 */ /* 0x000fe20003800000 */
[----:B------:R-:W-:Y:S02]  /*38c0*/  PRMT R28, RZ, 0x7610, R28 ;  /* 0x00007610ff1c7816 */ /* 0x000fe4000000001c */
[----:B------:R-:W-:Y:S01]  /*38d0*/  IMAD R5, R33, UR6, RZ ;  /* 0x0000000621057c24 */ /* 0x000fe2000f8e02ff */
[----:B------:R-:W-:-:S03]  /*38e0*/  IADD3 R26, P1, R31, R26, RZ ;  /* 0x0000001a1f1a7210 */ /* 0x000fc60007f3e0ff */
[----:B------:R-:W-:Y:S01]  /*38f0*/  IMAD R5, R4, UR7, R5 ;  /* 0x0000000704057c24 */ /* 0x000fe2000f8e0205 */
[----:B------:R-:W-:Y:S02]  /*3900*/  ULDC.64 UR6, c[0x0][0x5b0] ;  /* 0x00016c0000067ab9 */ /* 0x000fe40000000a00 */
[----:B------:R-:W-:Y:S02]  /*3910*/  IMAD R29, R25, UR6, RZ ;  /* 0x00000006191d7c24 */ /* 0x000fe4000f8e02ff */
[----:B------:R-:W-:Y:S02]  /*3920*/  IADD3.X R27, R32, R27, R5, P1, !PT ;  /* 0x0000001b201b7210 */ /* 0x000fe40000ffe405 */
[----:B------:R-:W-:Y:S01]  /*3930*/  ISETP.GE.AND P1, PT, R30, 0x1, PT ;  /* 0x000000011e00780c */ /* 0x000fe20003f26270 */
[C---:B------:R-:W-:Y:S02]  /*3940*/  IMAD R29, R24.reuse, UR7, R29 ;  /* 0x00000007181d7c24 */ /* 0x040fe4000f8e021d */
[----:B------:R-:W-:Y:S01]  /*3950*/  IMAD.WIDE.U32 R4, R24, UR6, R26 ;  /* 0x0000000618047c25 */ /* 0x000fe2000f8e001a */
[----:B------:R-:W-:-:S02]  /*3960*/  ISETP.LT.OR P5, PT, R6, 0x1, !P1 ;  /* 0x000000010600780c */ /* 0x000fc40004fa1670 */
[----:B------:R-:W-:-:S04]  /*3970*/  IADD3 R4, P2, R4, UR16, RZ ;  /* 0x0000001004047c10 */ /* 0x000fc8000ff5e0ff */
[----:B------:R-:W-:-:S07]  /*3980*/  IADD3.X R5, R5, UR17, R29, P2, !PT ;  /* 0x0000001105057c10 */ /* 0x000fce00097fe41d */
[----:B------:R-:W-:Y:S05]  /*3990*/  @P5 BRA `(.L_x_45) ;  /* 0x0000000000045947 */ /* 0x000fea0003800000 */
[----:B------:R0:W5:Y:S02]  /*39a0*/  LDG.E.U8 R28, desc[UR20][R4.64] ;  /* 0x00000014041c7981 */ /* 0x000164000c1e1100 */
.L_x_45:
[----:B------:R-:W-:Y:S05]  /*39b0*/  BSYNC B1 ;  /* 0x0000000000017941 */ /* 0x000fea0003800000 */
.L_x_44:
[----:B-----5:R-:W-:Y:S01]  /*39c0*/  LOP3.LUT R28, R28, 0xff, RZ, 0xc0, !PT ;  /* 0x000000ff1c1c7812 */ /* 0x020fe200078ec0ff */
[----:B------:R-:W-:Y:S01]  /*39d0*/  BSSY B1, `(.L_x_46) ;  /* 0x000000b000017945 */ /* 0x000fe20003800000 */
[----:B------:R-:W-:Y:S02]  /*39e0*/  ISETP.LT.OR P4, PT, R6, 0x2, !P1 ;  /* 0x000000020600780c */ /* 0x000fe40004f81670 */
[----:B------:R-:W-:-:S05]  /*39f0*/  F2FP.F16.E4M3.UNPACK_B R28, R28 ;  /* 0x0000001cff1c723e */ /* 0x000fca00020006ff */
[----:B------:R-:W-:-:S05]  /*3a00*/  HADD2.F32 R29, -RZ, R28.H0_H0 ;  /* 0x2000001cff1d7230 */ /* 0x000fca0000004100 */
[----:B------:R-:W-:-:S04]  /*3a10*/  FMUL R28, R29, R12 ;  /* 0x0000000c1d1c7220 */ /* 0x000fc80000400000 */
[----:B--2---:R-:W-:-:S05]  /*3a20*/  FFMA R28, R147, R11, R28 ;  /* 0x0000000b931c7223 */ /* 0x004fca000000001c */
[----:B------:R-:W-:Y:S02]  /*3a30*/  F2FP.SATFINITE.E4M3.F32.PACK_AB_MERGE_C R29, RZ, R28, RZ ;  /* 0x0000001cff1d723e */ /* 0x000fe400048070ff */
[----:B------:R-:W-:-:S03]  /*3a40*/  PRMT R28, RZ, 0x7610, R28 ;  /* 0x00007610ff1c7816 */ /* 0x000fc6000000001c */
[----:B------:R1:W-:Y:S01]  /*3a50*/  @!P5 STG.E.U8 desc[UR20][R20.64], R29 ;  /* 0x0000001d1400d986 */ /* 0x0003e2000c101114 */
[----:B------:R-:W-:Y:S05]  /*3a60*/  @P4 BRA `(.L_x_47) ;  /* 0x0000000000044947 */ /* 0x000fea0003800000 */
[----:B------:R2:W5:Y:S02]  /*3a70*/  LDG.E.U8 R28, desc[UR20][R4.64+0x1] ;  /* 0x00000114041c7981 */ /* 0x000564000c1e1100 */
.L_x_47:
[----:B------:R-:W-:Y:S05]  /*3a80*/  BSYNC B1 ;  /* 0x0000000000017941 */ /* 0x000fea0003800000 */
.L_x_46:
[----:B-----5:R-:W-:Y:S01]  /*3a90*/  LOP3.LUT R28, R28, 0xff, RZ, 0xc0, !PT ;  /* 0x000000ff1c1c7812 */ /* 0x020fe200078ec0ff */
[----:B------:R-:W-:Y:S01]  /*3aa0*/  BSSY B1, `(.L_x_48) ;  /* 0x0000013000017945 */ /* 0x000fe20003800000 */
[----:B------:R-:W-:Y:S02]  /*3ab0*/  IADD3 R31, P2, R24, 0x8, RZ ;  /* 0x00000008181f7810 */ /* 0x000fe40007f5e0ff */
[----:B------:R-:W-:-:S03]  /*3ac0*/  F2FP.F16.E4M3.UNPACK_B R28, R28 ;  /* 0x0000001cff1c723e */ /* 0x000fc600020006ff */
[----:B------:R-:W-:Y:S01]  /*3ad0*/  IMAD.X R24, RZ, RZ, R25, P2 ;  /* 0x000000ffff187224 */ /* 0x000fe200010e0619 */
[----:B------:R-:W-:Y:S01]  /*3ae0*/  ISETP.GE.AND P2, PT, R30, 0x9, PT ;  /* 0x000000091e00780c */ /* 0x000fe20003f46270 */
[----:B-1----:R-:W-:Y:S02]  /*3af0*/  HADD2.F32 R29, -RZ, R28.H0_H0 ;  /* 0x2000001cff1d7230 */ /* 0x002fe40000004100 */
[----:B------:R-:W-:Y:S01]  /*3b00*/  IMAD R24, R24, UR6, RZ ;  /* 0x0000000618187c24 */ /* 0x000fe2000f8e02ff */
[----:B------:R-:W-:Y:S01]  /*3b10*/  ISETP.LT.OR P5, PT, R6, 0x1, !P2 ;  /* 0x000000010600780c */ /* 0x000fe200057a1670 */
[----:B------:R-:W-:-:S04]  /*3b20*/  IMAD.WIDE.U32 R26, R31, UR6, R26 ;  /* 0x000000061f1a7c25 */ /* 0x000fc8000f8e001a */
[----:B------:R-:W-:Y:S01]  /*3b30*/  FMUL R29, R29, R12 ;  /* 0x0000000c1d1d7220 */ /* 0x000fe20000400000 */
[----:B------:R-:W-:-:S03]  /*3b40*/  IMAD R31, R31, UR7, R24 ;  /* 0x000000071f1f7c24 */ /* 0x000fc6000f8e0218 */
[----:B------:R-:W-:Y:S01]  /*3b50*/  FFMA R29, R148, R11, R29 ;  /* 0x0000000b941d7223 */ /* 0x000fe2000000001d */
[----:B------:R-:W-:Y:S02]  /*3b60*/  IADD3 R24, P6, R26, UR16, RZ ;  /* 0x000000101a187c10 */ /* 0x000fe4000ffde0ff */
[----:B------:R-:W-:Y:S02]  /*3b70*/  PRMT R26, RZ, 0x7610, R26 ;  /* 0x00007610ff1a7816 */ /* 0x000fe4000000001a */
[----:B------:R-:W-:Y:S02]  /*3b80*/  F2FP.SATFINITE.E4M3.F32.PACK_AB_MERGE_C R29, RZ, R29, RZ ;  /* 0x0000001dff1d723e */ /* 0x000fe400048070ff */
[----:B------:R-:W-:-:S03]  /*3b90*/  IADD3.X R25, R27, UR17, R31, P6, !PT ;  /* 0x000000111b197c10 */ /* 0x000fc6000b7fe41f */
[----:B------:R1:W-:Y:S01]  /*3ba0*/  @!P4 STG.E.U8 desc[UR20][R20.64+0x1], R29 ;  /* 0x0000011d1400c986 */ /* 0x0003e2000c101114 */
[----:B------:R-:W-:Y:S05]  /*3bb0*/  @P5 BRA `(.L_x_49) ;  /* 0x0000000000045947 */ /* 0x000fea0003800000 */
[----:B------:R3:W5:Y:S02]  /*3bc0*/  LDG.E.U8 R26, desc[UR20][R24.64] ;  /* 0x00000014181a7981 */ /* 0x000764000c1e1100 */
.L_x_49:
[----:B------:R-:W-:Y:S05]  /*3bd0*/  BSYNC B1 ;  /* 0x0000000000017941 */ /* 0x000fea0003800000 */
.L_x_48:
[----:B-----5:R-:W-:Y:S01]  /*3be0*/  LOP3.LUT R26, R26, 0xff, RZ, 0xc0, !PT ;  /* 0x000000ff1a1a7812 */ /* 0x020fe200078ec0ff */
[----:B------:R-:W-:Y:S01]  /*3bf0*/  BSSY B1, `(.L_x_50) ;  /* 0x000000b000017945 */ /* 0x000fe20003800000 */
[----:B------:R-:W-:Y:S02]  /*3c00*/  ISETP.LT.OR P4, PT, R6, 0x2, !P2 ;  /* 0x000000020600780c */ /* 0x000fe40005781670 */
[----:B------:R-:W-:-:S05]  /*3c10*/  F2FP.F16.E4M3.UNPACK_B R26, R26 ;  /* 0x0000001aff1a723e */ /* 0x000fca00020006ff */
[----:B------:R-:W-:-:S05]  /*3c20*/  HADD2.F32 R27, -RZ, R26.H0_H0 ;  /* 0x2000001aff1b7230 */ /* 0x000fca0000004100 */
[----:B------:R-:W-:-:S04]  /*3c30*/  FMUL R26, R27, R12 ;  /* 0x0000000c1b1a7220 */ /* 0x000fc80000400000 */
[----:B------:R-:W-:-:S05]  /*3c40*/  FFMA R26, R145, R11, R26 ;  /* 0x0000000b911a7223 */ /* 0x000fca000000001a */
[----:B------:R-:W-:Y:S02]  /*3c50*/  F2FP.SATFINITE.E4M3.F32.PACK_AB_MERGE_C R27, RZ, R26, RZ ;  /* 0x0000001aff1b723e */ /* 0x000fe400048070ff */
[----:B------:R-:W-:-:S03]  /*3c60*/  PRMT R26, RZ, 0x7610, R26 ;  /* 0x00007610ff1a7816 */ /* 0x000fc6000000001a */
[----:B------:R4:W-:Y:S01]  /*3c70*/  @!P5 STG.E.U8 desc[UR20][R18.64], R27 ;  /* 0x0000001b1200d986 */ /* 0x0009e2000c101114 */
[----:B------:R-:W-:Y:S05]  /*3c80*/  @P4 BRA `(.L_x_51) ;  /* 0x0000000000044947 */ /* 0x000fea0003800000 */
[----:B------:R0:W5:Y:S02]  /*3c90*/  LDG.E.U8 R26, desc[UR20][R24.64+0x1] ;  /* 0x00000114181a7981 */ /* 0x000164000c1e1100 */
.L_x_51:
[----:B------:R-:W-:Y:S05]  /*3ca0*/  BSYNC B1 ;  /* 0x0000000000017941 */ /* 0x000fea0003800000 */
.L_x_50:
[----:B-----5:R-:W-:Y:S01]  /*3cb0*/  LOP3.LUT R26, R26, 0xff, RZ, 0xc0, !PT ;  /* 0x000000ff1a1a7812 */ /* 0x020fe200078ec0ff */
[----:B------:R-:W-:Y:S01]  /*3cc0*/  BSSY B1, `(.L_x_52) ;  /* 0x000000b000017945 */ /* 0x000fe20003800000 */
[----:B------:R-:W-:Y:S02]  /*3cd0*/  ISETP.LT.OR P5, PT, R6, 0x9, !P1 ;  /* 0x000000090600780c */ /* 0x000fe40004fa1670 */
[----:B------:R-:W-:-:S05]  /*3ce0*/  F2FP.F16.E4M3.UNPACK_B R26, R26 ;  /* 0x0000001aff1a723e */ /* 0x000fca00020006ff */
[----:B----4-:R-:W-:Y:S01]  /*3cf0*/  HADD2.F32 R27, -RZ, R26.H0_H0 ;  /* 0x2000001aff1b7230 */ /* 0x010fe20000004100 */
[----:B------:R-:W-:-:S04]  /*3d00*/  PRMT R26, RZ, 0x7610, R26 ;  /* 0x00007610ff1a7816 */ /* 0x000fc8000000001a */
[----:B------:R-:W-:-:S04]  /*3d10*/  FMUL R27, R27, R12 ;  /* 0x0000000c1b1b7220 */ /* 0x000fc80000400000 */
[----:B------:R-:W-:-:S05]  /*3d20*/  FFMA R27, R146, R11, R27 ;  /* 0x0000000b921b7223 */ /* 0x000fca000000001b */
[----:B------:R-:W-:-:S05]  /*3d30*/  F2FP.SATFINITE.E4M3.F32.PACK_AB_MERGE_C R27, RZ, R27, RZ ;  /* 0x0000001bff1b723e */ /* 0x000fca00048070ff */
[----:B------:R4:W-:Y:S01]  /*3d40*/  @!P4 STG.E.U8 desc[UR20][R18.64+0x1], R27 ;  /* 0x0000011b1200c986 */ /* 0x0009e2000c101114 */
[----:B------:R-:W-:Y:S05]  /*3d50*/  @P5 BRA `(.L_x_53) ;  /* 0x0000000000045947 */ /* 0x000fea0003800000 */
[----:B------:R0:W5:Y:S02]  /*3d60*/  LDG.E.U8 R26, desc[UR20][R4.64+0x8] ;  /* 0x00000814041a7981 */ /* 0x000164000c1e1100 */
.L_x_53:
[----:B------:R-:W-:Y:S05]  /*3d70*/  BSYNC B1 ;  /* 0x0000000000017941 */ /* 0x000fea0003800000 */
.L_x_52:
[----:B-----5:R-:W-:Y:S01]  /*3d80*/  LOP3.LUT R26, R26, 0xff, RZ, 0xc0, !PT ;  /* 0x000000ff1a1a7812 */ /* 0x020fe200078ec0ff */
[----:B------:R-:W-:Y:S01]  /*3d90*/  BSSY B1, `(.L_x_54) ;  /* 0x000000b000017945 */ /* 0x000fe20003800000 */
[----:B------:R-:W-:Y:S02]  /*3da0*/  ISETP.LT.OR P4, PT, R6, 0xa, !P1 ;  /* 0x0000000a0600780c */ /* 0x000fe40004f81670 */
[----:B------:R-:W-:-:S05]  /*3db0*/  F2FP.F16.E4M3.UNPACK_B R26, R26 ;  /* 0x0000001aff1a723e */ /* 0x000fca00020006ff */
[----:B----4-:R-:W-:-:S05]  /*3dc0*/  HADD2.F32 R27, -RZ, R26.H0_H0 ;  /* 0x2000001aff1b7230 */ /* 0x010fca0000004100 */
[----:B------:R-:W-:-:S04]  /*3dd0*/  FMUL R26, R27, R12 ;  /* 0x0000000c1b1a7220 */ /* 0x000fc80000400000 */
[----:B------:R-:W-:-:S05]  /*3de0*/  FFMA R26, R143, R11, R26 ;  /* 0x0000000b8f1a7223 */ /* 0x000fca000000001a */
[----:B------:R-:W-:Y:S02]  /*3df0*/  F2FP.SATFINITE.E4M3.F32.PACK_AB_MERGE_C R27, RZ, R26, RZ ;  /* 0x0000001aff1b723e */ /* 0x000fe400048070ff */
[----:B------:R-:W-:-:S03]  /*3e00*/  PRMT R26, RZ, 0x7610, R26 ;  /* 0x00007610ff1a7816 */ /* 0x000fc6000000001a */
[----:B------:R4:W-:Y:S01]  /*3e10*/  @!P5 STG.E.U8 desc[UR20][R20.64+0x8], R27 ;  /* 0x0000081b1400d986 */ /* 0x0009e2000c101114 */
[----:B------:R-:W-:Y:S05]  /*3e20*/  @P4 BRA `(.L_x_55) ;  /* 0x0000000000044947 */ /* 0x000fea0003800000 */
[----:B------:R0:W5:Y:S02]  /*3e30*/  LDG.E.U8 R26, desc[UR20][R4.64+0x9] ;  /* 0x00000914041a7981 */ /* 0x000164000c1e1100 */
.L_x_55:
[----:B------:R-:W-:Y:S05]  /*3e40*/  BSYNC B1 ;  /* 0x0000000000017941 */ /* 0x000fea0003800000 */
.L_x_54:
        /* <DEDUP_REMOVED lines=12> */
.L_x_57:
[----:B------:R-:W-:Y:S05]  /*3f10*/  BSYNC B1 ;  /* 0x0000000000017941 */ /* 0x000fea0003800000 */
.L_x_56:
        /* <DEDUP_REMOVED lines=12> */
.L_x_59:
[----:B------:R-:W-:Y:S05]  /*3fe0*/  BSYNC B1 ;  /* 0x0000000000017941 */ /* 0x000fea0003800000 */
.L_x_58:
        /* <DEDUP_REMOVED lines=12> */
.L_x_61:
[----:B------:R-:W-:Y:S05]  /*40b0*/  BSYNC B1 ;  /* 0x0000000000017941 */ /* 0x000fea0003800000 */
.L_x_60:
        /* <DEDUP_REMOVED lines=12> */
.L_x_63:
[----:B------:R-:W-:Y:S05]  /*4180*/  BSYNC B1 ;  /* 0x0000000000017941 */ /* 0x000fea0003800000 */
.L_x_62:
        /* <DEDUP_REMOVED lines=12> */
.L_x_65:
[----:B------:R-:W-:Y:S05]  /*4250*/  BSYNC B1 ;  /* 0x0000000000017941 */ /* 0x000fea0003800000 */
.L_x_64:
        /* <DEDUP_REMOVED lines=12> */
.L_x_67:
[----:B------:R-:W-:Y:S05]  /*4320*/  BSYNC B1 ;  /* 0x0000000000017941 */ /* 0x000fea0003800000 */
.L_x_66:
        /* <DEDUP_REMOVED lines=12> */
.L_x_69:
[----:B------:R-:W-:Y:S05]  /*43f0*/  BSYNC B1 ;  /* 0x0000000000017941 */ /* 0x000fea0003800000 */
.L_x_68:
        /* <DEDUP_REMOVED lines=12> */
.L_x_71:
[----:B------:R-:W-:Y:S05]  /*44c0*/  BSYNC B1 ;  /* 0x0000000000017941 */ /* 0x000fea0003800000 */
.L_x_70:
        /* <DEDUP_REMOVED lines=12> */
.L_x_73:
[----:B------:R-:W-:Y:S05]  /*4590*/  BSYNC B1 ;  /* 0x0000000000017941 */ /* 0x000fea0003800000 */
.L_x_72:
        /* <DEDUP_REMOVED lines=12> */
.L_x_75:
[----:B------:R-:W-:Y:S05]  /*4660*/  BSYNC B1 ;  /* 0x0000000000017941 */ /* 0x000fea0003800000 */
.L_x_74:
        /* <DEDUP_REMOVED lines=12> */
.L_x_77:
[----:B------:R-:W-:Y:S05]  /*4730*/  BSYNC B1 ;  /* 0x0000000000017941 */ /* 0x000fea0003800000 */
.L_x_76:
        /* <DEDUP_REMOVED lines=12> */
.L_x_79:
[----:B------:R-:W-:Y:S05]  /*4800*/  BSYNC B1 ;  /* 0x0000000000017941 */ /* 0x000fea0003800000 */
.L_x_78:
        /* <DEDUP_REMOVED lines=12> */
.L_x_81:
[----:B------:R-:W-:Y:S05]  /*48d0*/  BSYNC B1 ;  /* 0x0000000000017941 */ /* 0x000fea0003800000 */
.L_x_80:
        /* <DEDUP_REMOVED lines=12> */
.L_x_83:
[----:B------:R-:W-:Y:S05]  /*49a0*/  BSYNC B1 ;  /* 0x0000000000017941 */ /* 0x000fea0003800000 */
.L_x_82:
        /* <DEDUP_REMOVED lines=12> */
.L_x_85:
[----:B------:R-:W-:Y:S05]  /*4a70*/  BSYNC B1 ;  /* 0x0000000000017941 */ /* 0x000fea0003800000 */
.L_x_84:
        /* <DEDUP_REMOVED lines=12> */
.L_x_87:
[----:B------:R-:W-:Y:S05]  /*4b40*/  BSYNC B1 ;  /* 0x0000000000017941 */ /* 0x000fea0003800000 */
.L_x_86:
        /* <DEDUP_REMOVED lines=12> */
.L_x_89:
[----:B------:R-:W-:Y:S05]  /*4c10*/  BSYNC B1 ;  /* 0x0000000000017941 */ /* 0x000fea0003800000 */
.L_x_88:
        /* <DEDUP_REMOVED lines=12> */
.L_x_91:
[----:B------:R-:W-:Y:S05]  /*4ce0*/  BSYNC B1 ;  /* 0x0000000000017941 */ /* 0x000fea0003800000 */
.L_x_90:
        /* <DEDUP_REMOVED lines=12> */
.L_x_93:
[----:B------:R-:W-:Y:S05]  /*4db0*/  BSYNC B1 ;  /* 0x0000000000017941 */ /* 0x000fea0003800000 */
.L_x_92:
        /* <DEDUP_REMOVED lines=12> */
.L_x_95:
[----:B------:R-:W-:Y:S05]  /*4e80*/  BSYNC B1 ;  /* 0x0000000000017941 */ /* 0x000fea0003800000 */
.L_x_94:
        /* <DEDUP_REMOVED lines=12> */
.L_x_97:
[----:B------:R-:W-:Y:S05]  /*4f50*/  BSYNC B1 ;  /* 0x0000000000017941 */ /* 0x000fea0003800000 */
.L_x_96:
        /* <DEDUP_REMOVED lines=12> */
.L_x_99:
[----:B------:R-:W-:Y:S05]  /*5020*/  BSYNC B1 ;  /* 0x0000000000017941 */ /* 0x000fea0003800000 */
.L_x_98:
        /* <DEDUP_REMOVED lines=12> */
.L_x_101:
[----:B------:R-:W-:Y:S05]  /*50f0*/  BSYNC B1 ;  /* 0x0000000000017941 */ /* 0x000fea0003800000 */
.L_x_100:
        /* <DEDUP_REMOVED lines=12> */
.L_x_103:
[----:B------:R-:W-:Y:S05]  /*51c0*/  BSYNC B1 ;  /* 0x0000000000017941 */ /* 0x000fea0003800000 */
.L_x_102:
        /* <DEDUP_REMOVED lines=12> */
.L_x_105:
[----:B------:R-:W-:Y:S05]  /*5290*/  BSYNC B1 ;  /* 0x0000000000017941 */ /* 0x000fea0003800000 */
.L_x_104:
        /* <DEDUP_REMOVED lines=12> */
.L_x_107:
[----:B------:R-:W-:Y:S05]  /*5360*/  BSYNC B1 ;  /* 0x0000000000017941 */ /* 0x000fea0003800000 */
.L_x_106:
        /* <DEDUP_REMOVED lines=12> */
.L_x_109:
[----:B------:R-:W-:Y:S05]  /*5430*/  BSYNC B1 ;  /* 0x0000000000017941 */ /* 0x000fea0003800000 */
.L_x_108:
        /* <DEDUP_REMOVED lines=12> */
.L_x_111:
[----:B------:R-:W-:Y:S05]  /*5500*/  BSYNC B1 ;  /* 0x0000000000017941 */ /* 0x000fea0003800000 */
.L_x_110:
        /* <DEDUP_REMOVED lines=12> */
.L_x_113:
[----:B------:R-:W-:Y:S05]  /*55d0*/  BSYNC B1 ;  /* 0x0000000000017941 */ /* 0x000fea0003800000 */
.L_x_112:
        /* <DEDUP_REMOVED lines=12> */
.L_x_115:
[----:B------:R-:W-:Y:S05]  /*56a0*/  BSYNC B1 ;  /* 0x0000000000017941 */ /* 0x000fea0003800000 */
.L_x_114:
        /* <DEDUP_REMOVED lines=12> */
.L_x_117:
[----:B------:R-:W-:Y:S05]  /*5770*/  BSYNC B1 ;  /* 0x0000000000017941 */ /* 0x000fea0003800000 */
.L_x_116:
        /* <DEDUP_REMOVED lines=12> */
.L_x_119:
[----:B------:R-:W-:Y:S05]  /*5840*/  BSYNC B1 ;  /* 0x0000000000017941 */ /* 0x000fea0003800000 */
.L_x_118:
        /* <DEDUP_REMOVED lines=12> */
.L_x_121:
[----:B------:R-:W-:Y:S05]  /*5910*/  BSYNC B1 ;  /* 0x0000000000017941 */ /* 0x000fea0003800000 */
.L_x_120:
        /* <DEDUP_REMOVED lines=12> */
.L_x_123:
[----:B------:R-:W-:Y:S05]  /*59e0*/  BSYNC B1 ;  /* 0x0000000000017941 */ /* 0x000fea0003800000 */
.L_x_122:
        /* <DEDUP_REMOVED lines=12> */
.L_x_125:
[----:B------:R-:W-:Y:S05]  /*5ab0*/  BSYNC B1 ;  /* 0x0000000000017941 */ /* 0x000fea0003800000 */
.L_x_124:
        /* <DEDUP_REMOVED lines=12> */
.L_x_127:
[----:B------:R-:W-:Y:S05]  /*5b80*/  BSYNC B1 ;  /* 0x0000000000017941 */ /* 0x000fea0003800000 */
.L_x_126:
        /* <DEDUP_REMOVED lines=12> */
.L_x_129:
[----:B------:R-:W-:Y:S05]  /*5c50*/  BSYNC B1 ;  /* 0x0000000000017941 */ /* 0x000fea0003800000 */
.L_x_128:
        /* <DEDUP_REMOVED lines=12> */
.L_x_131:
[----:B------:R-:W-:Y:S05]  /*5d20*/  BSYNC B1 ;  /* 0x0000000000017941 */ /* 0x000fea0003800000 */
.L_x_130:
        /* <DEDUP_REMOVED lines=12> */
.L_x_133:
[----:B------:R-:W-:Y:S05]  /*5df0*/  BSYNC B1 ;  /* 0x0000000000017941 */ /* 0x000fea0003800000 */
.L_x_132:
        /* <DEDUP_REMOVED lines=12> */
.L_x_135:
[----:B------:R-:W-:Y:S05]  /*5ec0*/  BSYNC B1 ;  /* 0x0000000000017941 */ /* 0x000fea0003800000 */
.L_x_134:
        /* <DEDUP_REMOVED lines=12> */
.L_x_137:
[----:B------:R-:W-:Y:S05]  /*5f90*/  BSYNC B1 ;  /* 0x0000000000017941 */ /* 0x000fea0003800000 */
.L_x_136:
        /* <DEDUP_REMOVED lines=12> */
.L_x_139:
[----:B------:R-:W-:Y:S05]  /*6060*/  BSYNC B1 ;  /* 0x0000000000017941 */ /* 0x000fea0003800000 */
.L_x_138:
        /* <DEDUP_REMOVED lines=12> */
.L_x_141:
[----:B------:R-:W-:Y:S05]  /*6130*/  BSYNC B1 ;  /* 0x0000000000017941 */ /* 0x000fea0003800000 */
.L_x_140:
        /* <DEDUP_REMOVED lines=12> */
.L_x_143:
[----:B------:R-:W-:Y:S05]  /*6200*/  BSYNC B1 ;  /* 0x0000000000017941 */ /* 0x000fea0003800000 */
.L_x_142:
        /* <DEDUP_REMOVED lines=12> */
.L_x_145:
[----:B------:R-:W-:Y:S05]  /*62d0*/  BSYNC B1 ;  /* 0x0000000000017941 */ /* 0x000fea0003800000 */
.L_x_144:
        /* <DEDUP_REMOVED lines=12> */
.L_x_147:
[----:B------:R-:W-:Y:S05]  /*63a0*/  BSYNC B1 ;  /* 0x0000000000017941 */ /* 0x000fea0003800000 */
.L_x_146:
        /* <DEDUP_REMOVED lines=12> */
.L_x_149:
[----:B------:R-:W-:Y:S05]  /*6470*/  BSYNC B1 ;  /* 0x0000000000017941 */ /* 0x000fea0003800000 */
.L_x_148:
        /* <DEDUP_REMOVED lines=12> */
.L_x_151:
[----:B------:R-:W-:Y:S05]  /*6540*/  BSYNC B1 ;  /* 0x0000000000017941 */ /* 0x000fea0003800000 */
.L_x_150:
        /* <DEDUP_REMOVED lines=12> */
.L_x_153:
[----:B------:R-:W-:Y:S05]  /*6610*/  BSYNC B1 ;  /* 0x0000000000017941 */ /* 0x000fea0003800000 */
.L_x_152:
        /* <DEDUP_REMOVED lines=12> */
.L_x_155:
[----:B------:R-:W-:Y:S05]  /*66e0*/  BSYNC B1 ;  /* 0x0000000000017941 */ /* 0x000fea0003800000 */
.L_x_154:
        /* <DEDUP_REMOVED lines=12> */
.L_x_157:
[----:B------:R-:W-:Y:S05]  /*67b0*/  BSYNC B1 ;  /* 0x0000000000017941 */ /* 0x000fea0003800000 */
.L_x_156:
        /* <DEDUP_REMOVED lines=12> */
.L_x_159:
[----:B------:R-:W-:Y:S05]  /*6880*/  BSYNC B1 ;  /* 0x0000000000017941 */ /* 0x000fea0003800000 */
.L_x_158:
        /* <DEDUP_REMOVED lines=12> */
.L_x_161:
[----:B------:R-:W-:Y:S05]  /*6950*/  BSYNC B1 ;  /* 0x0000000000017941 */ /* 0x000fea0003800000 */
.L_x_160:
        /* <DEDUP_REMOVED lines=12> */
.L_x_163:
[----:B------:R-:W-:Y:S05]  /*6a20*/  BSYNC B1 ;  /* 0x0000000000017941 */ /* 0x000fea0003800000 */
.L_x_162:
        /* <DEDUP_REMOVED lines=12> */
.L_x_165:
[----:B------:R-:W-:Y:S05]  /*6af0*/  BSYNC B1 ;  /* 0x0000000000017941 */ /* 0x000fea0003800000 */
.L_x_164:
[----:B-----5:R-:W-:Y:S01]  /*6b00*/  LOP3.LUT R26, R26, 0xff, RZ, 0xc0, !PT ;  /* 0x000000ff1a1a7812 */ /* 0x020fe200078ec0ff */
[----:B------:R-:W-:Y:S01]  /*6b10*/  BSSY B1, `(.L_x_166) ;  /* 0x000000b000017945 */ /* 0x000fe20003800000 */
[----:B------:R-:W-:Y:S02]  /*6b20*/  ISETP.LT.OR P1, PT, R6, 0x7a, !P1 ;  /* 0x0000007a0600780c */ /* 0x000fe40004f21670 */
[----:B------:R-:W-:-:S05]  /*6b30*/  F2FP.F16.E4M3.UNPACK_B R26, R26 ;  /* 0x0000001aff1a723e */ /* 0x000fca00020006ff */
[----:B----4-:R-:W-:-:S05]  /*6b40*/  HADD2.F32 R27, -RZ, R26.H0_H0 ;  /* 0x2000001aff1b7230 */ /* 0x010fca0000004100 */
[----:B------:R-:W-:-:S04]  /*6b50*/  FMUL R26, R27, R12 ;  /* 0x0000000c1b1a7220 */ /* 0x000fc80000400000 */
[----:B------:R-:W-:Y:S01]  /*6b60*/  FFMA R26, R17, R11, R26 ;  /* 0x0000000b111a7223 */ /* 0x000fe2000000001a */
[----:B------:R-:W-:-:S04]  /*6b70*/  PRMT R17, RZ, 0x7610, R17 ;  /* 0x00007610ff117816 */ /* 0x000fc80000000011 */
[----:B------:R-:W-:-:S05]  /*6b80*/  F2FP.SATFINITE.E4M3.F32.PACK_AB_MERGE_C R27, RZ, R26, RZ ;  /* 0x0000001aff1b723e */ /* 0x000fca00048070ff */
[----:B------:R4:W-:Y:S01]  /*6b90*/  @!P5 STG.E.U8 desc[UR20][R20.64+0x78], R27 ;  /* 0x0000781b1400d986 */ /* 0x0009e2000c101114 */
[----:B------:R-:W-:Y:S05]  /*6ba0*/  @P1 BRA `(.L_x_167) ;  /* 0x0000000000041947 */ /* 0x000fea0003800000 */
[----:B------:R0:W5:Y:S02]  /*6bb0*/  LDG.E.U8 R17, desc[UR20][R4.64+0x79] ;  /* 0x0000791404117981 */ /* 0x000164000c1e1100 */
.L_x_167:
[----:B------:R-:W-:Y:S05]  /*6bc0*/  BSYNC B1 ;  /* 0x0000000000017941 */ /* 0x000fea0003800000 */
.L_x_166:
[----:B-----5:R-:W-:Y:S01]  /*6bd0*/  LOP3.LUT R17, R17, 0xff, RZ, 0xc0, !PT ;  /* 0x000000ff11117812 */ /* 0x020fe200078ec0ff */
[----:B------:R-:W-:Y:S01]  /*6be0*/  BSSY B1, `(.L_x_168) ;  /* 0x000000b000017945 */ /* 0x000fe20003800000 */
[----:B------:R-:W-:Y:S02]  /*6bf0*/  ISETP.LT.OR P4, PT, R6, 0x79, !P2 ;  /* 0x000000790600780c */ /* 0x000fe40005781670 */
[----:B------:R-:W-:Y:S02]  /*6c00*/  F2FP.F16.E4M3.UNPACK_B R17, R17 ;  /* 0x00000011ff11723e */ /* 0x000fe400020006ff */
[----:B0-2---:R-:W-:-:S03]  /*6c10*/  PRMT R4, RZ, 0x7610, R4 ;  /* 0x00007610ff047816 */ /* 0x005fc60000000004 */
[----:B------:R-:W-:-:S05]  /*6c20*/  HADD2.F32 R17, -RZ, R17.H0_H0 ;  /* 0x20000011ff117230 */ /* 0x000fca0000004100 */
[----:B------:R-:W-:-:S04]  /*6c30*/  FMUL R17, R17, R12 ;  /* 0x0000000c11117220 */ /* 0x000fc80000400000 */
[----:B------:R-:W-:-:S05]  /*6c40*/  FFMA R17, R22, R11, R17 ;  /* 0x0000000b16117223 */ /* 0x000fca0000000011 */
[----:B------:R-:W-:-:S05]  /*6c50*/  F2FP.SATFINITE.E4M3.F32.PACK_AB_MERGE_C R17, RZ, R17, RZ ;  /* 0x00000011ff11723e */ /* 0x000fca00048070ff */
[----:B------:R0:W-:Y:S01]  /*6c60*/  @!P1 STG.E.U8 desc[UR20][R20.64+0x79], R17 ;  /* 0x0000791114009986 */ /* 0x0001e2000c101114 */
[----:B------:R-:W-:Y:S05]  /*6c70*/  @P4 BRA `(.L_x_169) ;  /* 0x0000000000044947 */ /* 0x000fea0003800000 */
[----:B------:R2:W5:Y:S02]  /*6c80*/  LDG.E.U8 R4, desc[UR20][R24.64+0x78] ;  /* 0x0000781418047981 */ /* 0x000564000c1e1100 */
.L_x_169:
[----:B------:R-:W-:Y:S05]  /*6c90*/  BSYNC B1 ;  /* 0x0000000000017941 */ /* 0x000fea0003800000 */
.L_x_168:
        /* <DEDUP_REMOVED lines=12> */
.L_x_171:
[----:B------:R-:W-:Y:S05]  /*6d60*/  BSYNC B1 ;  /* 0x0000000000017941 */ /* 0x000fea0003800000 */
.L_x_170:
[----:B------:R-:W-:Y:S05]  /*6d70*/  @P2 BRA `(.L_x_172) ;  /* 0x0000001000282947 */ /* 0x000fea0003800000 */
[----:B-----5:R-:W-:-:S04]  /*6d80*/  LOP3.LUT R4, R4, 0xff, RZ, 0xc0, !PT ;  /* 0x000000ff04047812 */ /* 0x020fc800078ec0ff */
[----:B------:R-:W-:-:S05]  /*6d90*/  F2FP.F16.E4M3.UNPACK_B R4, R4 ;  /* 0x00000004ff04723e */ /* 0x000fca00020006ff */
[----:B0-----:R-:W-:-:S05]  /*6da0*/  HADD2.F32 R5, -RZ, R4.H0_H0 ;  /* 0x20000004ff057230 */ /* 0x001fca0000004100 */
[----:B------:R-:W-:-:S04]  /*6db0*/  FMUL R5, R5, R12 ;  /* 0x0000000c05057220 */ /* 0x000fc80000400000 */
[----:B------:R-:W-:-:S05]  /*6dc0*/  FFMA R5, R88, R11, R5 ;  /* 0x0000000b58057223 */ /* 0x000fca0000000005 */
[----:B------:R-:W-:-:S05]  /*6dd0*/  F2FP.SATFINITE.E4M3.F32.PACK_AB_MERGE_C R5, RZ, R5, RZ ;  /* 0x00000005ff05723e */ /* 0x000fca00048070ff */
[----:B------:R0:W-:Y:S01]  /*6de0*/  STG.E.U8 desc[UR20][R18.64+0x79], R5 ;  /* 0x0000790512007986 */ /* 0x0001e2000c101114 */
[----:B------:R-:W-:Y:S05]  /*6df0*/  BRA `(.L_x_172) ;  /* 0x0000001000087947 */ /* 0x000fea0003800000 */
.L_x_43:
[----:B------:R-:W-:Y:S01]  /*6e00*/  ISETP.GE.AND P2, PT, R30, 0x1, PT ;  /* 0x000000011e00780c */ /* 0x000fe20003f46270 */
[-C--:B--2---:R-:W-:Y:S01]  /*6e10*/  FMUL R147, R147, R11.reuse ;  /* 0x0000000b93937220 */ /* 0x084fe20000400000 */
[-C--:B------:R-:W-:Y:S01]  /*6e20*/  FMUL R148, R148, R11.reuse ;  /* 0x0000000b94947220 */ /* 0x080fe20000400000 */
[----:B------:R-:W-:Y:S01]  /*6e30*/  ISETP.GE.AND P1, PT, R30, 0x9, PT ;  /* 0x000000091e00780c */ /* 0x000fe20003f26270 */
[-C--:B------:R-:W-:Y:S01]  /*6e40*/  FMUL R146, R146, R11.reuse ;  /* 0x0000000b92927220 */ /* 0x080fe20000400000 */
[C---:B------:R-:W-:Y:S01]  /*6e50*/  ISETP.LT.OR P5, PT, R6.reuse, 0x1, !P2 ;  /* 0x000000010600780c */ /* 0x040fe200057a1670 */
[-C--:B------:R-:W-:Y:S01]  /*6e60*/  FMUL R145, R145, R11.reuse ;  /* 0x0000000b91917220 */ /* 0x080fe20000400000 */
[----:B------:R-:W-:Y:S01]  /*6e70*/  ISETP.LT.OR P4, PT, R6, 0x2, !P2 ;  /* 0x000000020600780c */ /* 0x000fe20005781670 */
[----:B------:R-:W-:Y:S01]  /*6e80*/  FMUL R143, R143, R11 ;  /* 0x0000000b8f8f7220 */ /* 0x000fe20000400000 */
[----:B------:R-:W-:Y:S01]  /*6e90*/  F2FP.SATFINITE.E4M3.F32.PACK_AB_MERGE_C R147, RZ, R147, RZ ;  /* 0x00000093ff93723e */ /* 0x000fe200048070ff */
[-C--:B------:R-:W-:Y:S01]  /*6ea0*/  FMUL R144, R144, R11.reuse ;  /* 0x0000000b90907220 */ /* 0x080fe20000400000 */
[----:B------:R-:W-:Y:S01]  /*6eb0*/  F2FP.SATFINITE.E4M3.F32.PACK_AB_MERGE_C R5, RZ, R148, RZ ;  /* 0x00000094ff05723e */ /* 0x000fe200048070ff */
[-C--:B------:R-:W-:Y:S01]  /*6ec0*/  FMUL R141, R141, R11.reuse ;  /* 0x0000000b8d8d7220 */ /* 0x080fe20000400000 */
[----:B------:R-:W-:Y:S01]  /*6ed0*/  ISETP.LT.OR P6, PT, R6, 0x9, !P2 ;  /* 0x000000090600780c */ /* 0x000fe200057c1670 */
[-C--:B------:R-:W-:Y:S01]  /*6ee0*/  FMUL R142, R142, R11.reuse ;  /* 0x0000000b8e8e7220 */ /* 0x080fe20000400000 */
[----:B------:R-:W-:Y:S01]  /*6ef0*/  F2FP.SATFINITE.E4M3.F32.PACK_AB_MERGE_C R25, RZ, R146, RZ ;  /* 0x00000092ff19723e */ /* 0x000fe200048070ff */
[----:B------:R-:W-:Y:S01]  /*6f00*/  FMUL R140, R140, R11 ;  /* 0x0000000b8c8c7220 */ /* 0x000fe20000400000 */
[----:B------:R-:W-:Y:S01]  /*6f10*/  F2FP.SATFINITE.E4M3.F32.PACK_AB_MERGE_C R145, RZ, R145, RZ ;  /* 0x00000091ff91723e */ /* 0x000fe200048070ff */
[----:B------:R-:W-:Y:S01]  /*6f20*/  @!P5 STG.E.U8 desc[UR20][R20.64], R147 ;  /* 0x000000931400d986 */ /* 0x000fe2000c101114 */
[C---:B------:R-:W-:Y:S01]  /*6f30*/  ISETP.LT.OR P5, PT, R6.reuse, 0x2, !P1 ;  /* 0x000000020600780c */ /* 0x040fe20004fa1670 */
[----:B------:R-:W-:Y:S01]  /*6f40*/  FMUL R139, R139, R11 ;  /* 0x0000000b8b8b7220 */ /* 0x000fe20000400000 */
[----:B------:R-:W-:Y:S01]  /*6f50*/  F2FP.SATFINITE.E4M3.F32.PACK_AB_MERGE_C R143, RZ, R143, RZ ;  /* 0x0000008fff8f723e */ /* 0x000fe200048070ff */
[----:B------:R0:W-:Y:S01]  /*6f60*/  @!P4 STG.E.U8 desc[UR20][R20.64+0x1], R5 ;  /* 0x000001051400c986 */ /* 0x0001e2000c101114 */
[----:B------:R-:W-:Y:S01]  /*6f70*/  ISETP.LT.OR P4, PT, R6, 0x1, !P1 ;  /* 0x000000010600780c */ /* 0x000fe20004f81670 */
[----:B------:R-:W-:Y:S01]  /*6f80*/  FMUL R137, R137, R11 ;  /* 0x0000000b89897220 */ /* 0x000fe20000400000 */
[----:B------:R-:W-:Y:S01]  /*6f90*/  F2FP.SATFINITE.E4M3.F32.PACK_AB_MERGE_C R141, RZ, R141, RZ ;  /* 0x0000008dff8d723e */ /* 0x000fe200048070ff */
[-C--:B------:R-:W-:Y:S01]  /*6fa0*/  FMUL R138, R138, R11.reuse ;  /* 0x0000000b8a8a7220 */ /* 0x080fe20000400000 */
[----:B------:R-:W-:Y:S01]  /*6fb0*/  F2FP.SATFINITE.E4M3.F32.PACK_AB_MERGE_C R27, RZ, R142, RZ ;  /* 0x0000008eff1b723e */ /* 0x000fe200048070ff */
[----:B------:R-:W-:Y:S01]  /*6fc0*/  FMUL R135, R135, R11 ;  /* 0x0000000b87877220 */ /* 0x000fe20000400000 */
[----:B------:R-:W-:Y:S01]  /*6fd0*/  F2FP.SATFINITE.E4M3.F32.PACK_AB_MERGE_C R139, RZ, R139, RZ ;  /* 0x0000008bff8b723e */ /* 0x000fe200048070ff */
[----:B------:R-:W-:Y:S01]  /*6fe0*/  FMUL R136, R136, R11 ;  /* 0x0000000b88887220 */ /* 0x000fe20000400000 */
[----:B------:R-:W-:Y:S01]  /*6ff0*/  F2FP.SATFINITE.E4M3.F32.PACK_AB_MERGE_C R137, RZ, R137, RZ ;  /* 0x00000089ff89723e */ /* 0x000fe200048070ff */
[----:B------:R1:W-:Y:S01]  /*7000*/  @!P5 STG.E.U8 desc[UR20][R18.64+0x1], R25 ;  /* 0x000001191200d986 */ /* 0x0003e2000c101114 */
[----:B------:R-:W-:Y:S01]  /*7010*/  ISETP.LT.OR P5, PT, R6, 0xa, !P2 ;  /* 0x0000000a0600780c */ /* 0x000fe200057a1670 */
[-C--:B------:R-:W-:Y:S01]  /*7020*/  FMUL R134, R134, R11.reuse ;  /* 0x0000000b86867220 */ /* 0x080fe20000400000 */
[----:B0-----:R-:W-:Y:S01]  /*7030*/  F2FP.SATFINITE.E4M3.F32.PACK_AB_MERGE_C R5, RZ, R144, RZ ;  /* 0x00000090ff05723e */ /* 0x001fe200048070ff */
[----:B------:R-:W-:Y:S01]  /*7040*/  @!P4 STG.E.U8 desc[UR20][R18.64], R145 ;  /* 0x000000911200c986 */ /* 0x000fe2000c101114 */
[C---:B------:R-:W-:Y:S01]  /*7050*/  ISETP.LT.OR P4, PT, R6.reuse, 0x9, !P1 ;  /* 0x000000090600780c */ /* 0x040fe20004f81670 */
[----:B------:R-:W-:Y:S01]  /*7060*/  FMUL R133, R133, R11 ;  /* 0x0000000b85857220 */ /* 0x000fe20000400000 */
[----:B------:R-:W-:Y:S01]  /*7070*/  F2FP.SATFINITE.E4M3.F32.PACK_AB_MERGE_C R135, RZ, R135, RZ ;  /* 0x00000087ff87723e */ /* 0x000fe200048070ff */
[----:B------:R-:W-:Y:S01]  /*7080*/  @!P6 STG.E.U8 desc[UR20][R20.64+0x8], R143 ;  /* 0x0000088f1400e986 */ /* 0x000fe2000c101114 */
[----:B------:R-:W-:Y:S01]  /*7090*/  ISETP.LT.OR P6, PT, R6, 0xa, !P1 ;  /* 0x0000000a0600780c */ /* 0x000fe20004fc1670 */
[----:B------:R-:W-:Y:S01]  /*70a0*/  FMUL R131, R131, R11 ;  /* 0x0000000b83837220 */ /* 0x000fe20000400000 */
[----:B------:R-:W-:Y:S01]  /*70b0*/  F2FP.SATFINITE.E4M3.F32.PACK_AB_MERGE_C R133, RZ, R133, RZ ;  /* 0x00000085ff85723e */ /* 0x000fe200048070ff */
[-C--:B------:R-:W-:Y:S01]  /*70c0*/  FMUL R132, R132, R11.reuse ;  /* 0x0000000b84847220 */ /* 0x080fe20000400000 */
[----:B-1----:R-:W-:Y:S01]  /*70d0*/  F2FP.SATFINITE.E4M3.F32.PACK_AB_MERGE_C R25, RZ, R140, RZ ;  /* 0x0000008cff19723e */ /* 0x002fe200048070ff */
[----:B------:R0:W-:Y:S01]  /*70e0*/  @!P5 STG.E.U8 desc[UR20][R20.64+0x9], R5 ;  /* 0x000009051400d986 */ /* 0x0001e2000c101114 */
[C---:B------:R-:W-:Y:S01]  /*70f0*/  ISETP.LT.OR P5, PT, R6.reuse, 0x12, !P2 ;  /* 0x000000120600780c */ /* 0x040fe200057a1670 */
[----:B------:R-:W-:Y:S01]  /*7100*/  FMUL R129, R129, R11 ;  /* 0x0000000b81817220 */ /* 0x000fe20000400000 */
[----:B------:R-:W-:Y:S01]  /*7110*/  F2FP.SATFINITE.E4M3.F32.PACK_AB_MERGE_C R131, RZ, R131, RZ ;  /* 0x00000083ff83723e */ /* 0x000fe200048070ff */
[----:B------:R-:W-:Y:S01]  /*7120*/  @!P4 STG.E.U8 desc[UR20][R18.64+0x8], R141 ;  /* 0x0000088d1200c986 */ /* 0x000fe2000c101114 */
[----:B------:R-:W-:Y:S01]  /*7130*/  ISETP.LT.OR P4, PT, R6, 0x11, !P2 ;  /* 0x000000110600780c */ /* 0x000fe20005781670 */
[----:B------:R-:W-:Y:S01]  /*7140*/  FMUL R130, R130, R11 ;  /* 0x0000000b82827220 */ /* 0x000fe20000400000 */
[----:B------:R-:W-:Y:S01]  /*7150*/  F2FP.SATFINITE.E4M3.F32.PACK_AB_MERGE_C R129, RZ, R129, RZ ;  /* 0x00000081ff81723e */ /* 0x000fe200048070ff */
[----:B------:R1:W-:Y:S01]  /*7160*/  @!P6 STG.E.U8 desc[UR20][R18.64+0x9], R27 ;  /* 0x0000091b1200e986 */ /* 0x0003e2000c101114 */
[----:B------:R-:W-:Y:S01]  /*7170*/  ISETP.LT.OR P6, PT, R6, 0x11, !P1 ;  /* 0x000000110600780c */ /* 0x000fe20004fc1670 */
[-C--:B------:R-:W-:Y:S01]  /*7180*/  FMUL R128, R128, R11.reuse ;  /* 0x0000000b80807220 */ /* 0x080fe20000400000 */
[-C--:B------:R-:W-:Y:S01]  /*7190*/  FMUL R127, R127, R11.reuse ;  /* 0x0000000b7f7f7220 */ /* 0x080fe20000400000 */
[----:B0-----:R-:W-:Y:S01]  /*71a0*/  F2FP.SATFINITE.E4M3.F32.PACK_AB_MERGE_C R5, RZ, R138, RZ ;  /* 0x0000008aff05723e */ /* 0x001fe200048070ff */
[-C--:B------:R-:W-:Y:S01]  /*71b0*/  FMUL R125, R125, R11.reuse ;  /* 0x0000000b7d7d7220 */ /* 0x080fe20000400000 */
[----:B------:R0:W-:Y:S01]  /*71c0*/  @!P5 STG.E.U8 desc[UR20][R20.64+0x11], R25 ;  /* 0x000011191400d986 */ /* 0x0001e2000c101114 */
[----:B------:R-:W-:Y:S01]  /*71d0*/  ISETP.LT.OR P5, PT, R6, 0x12, !P1 ;  /* 0x000000120600780c */ /* 0x000fe20004fa1670 */
[----:B------:R-:W-:Y:S01]  /*71e0*/  FMUL R126, R126, R11 ;  /* 0x0000000b7e7e7220 */ /* 0x000fe20000400000 */
[----:B------:R-:W-:Y:S01]  /*71f0*/  F2FP.SATFINITE.E4M3.F32.PACK_AB_MERGE_C R127, RZ, R127, RZ ;  /* 0x0000007fff7f723e */ /* 0x000fe200048070ff */
[----:B------:R-:W-:Y:S01]  /*7200*/  @!P4 STG.E.U8 desc[UR20][R20.64+0x10], R139 ;  /* 0x0000108b1400c986 */ /* 0x000fe2000c101114 */
[C---:B------:R-:W-:Y:S01]  /*7210*/  ISETP.LT.OR P4, PT, R6.reuse, 0x19, !P2 ;  /* 0x000000190600780c */ /* 0x040fe20005781670 */
[-C--:B------:R-:W-:Y:S01]  /*7220*/  FMUL R123, R123, R11.reuse ;  /* 0x0000000b7b7b7220 */ /* 0x080fe20000400000 */
[----:B-1----:R-:W-:Y:S01]  /*7230*/  F2FP.SATFINITE.E4M3.F32.PACK_AB_MERGE_C R27, RZ, R136, RZ ;  /* 0x00000088ff1b723e */ /* 0x002fe200048070ff */
[----:B------:R-:W-:Y:S01]  /*7240*/  @!P6 STG.E.U8 desc[UR20][R18.64+0x10], R137 ;  /* 0x000010891200e986 */ /* 0x000fe2000c101114 */
[----:B------:R-:W-:Y:S01]  /*7250*/  ISETP.LT.OR P6, PT, R6, 0x1a, !P2 ;  /* 0x0000001a0600780c */ /* 0x000fe200057c1670 */
[----:B------:R-:W-:Y:S01]  /*7260*/  FMUL R124, R124, R11 ;  /* 0x0000000b7c7c7220 */ /* 0x000fe20000400000 */
[----:B------:R-:W-:Y:S01]  /*7270*/  F2FP.SATFINITE.E4M3.F32.PACK_AB_MERGE_C R125, RZ, R125, RZ ;  /* 0x0000007dff7d723e */ /* 0x000fe200048070ff */
[-C--:B------:R-:W-:Y:S01]  /*7280*/  FMUL R122, R122, R11.reuse ;  /* 0x0000000b7a7a7220 */ /* 0x080fe20000400000 */
[----:B0-----:R-:W-:Y:S01]  /*7290*/  F2FP.SATFINITE.E4M3.F32.PACK_AB_MERGE_C R25, RZ, R134, RZ ;  /* 0x00000086ff19723e */ /* 0x001fe200048070ff */
[----:B------:R0:W-:Y:S01]  /*72a0*/  @!P5 STG.E.U8 desc[UR20][R18.64+0x11], R5 ;  /* 0x000011051200d986 */ /* 0x0001e2000c101114 */
[C---:B------:R-:W-:Y:S01]  /*72b0*/  ISETP.LT.OR P5, PT, R6.reuse, 0x1a, !P1 ;  /* 0x0000001a0600780c */ /* 0x040fe20004fa1670 */
        /* <DEDUP_REMOVED lines=11> */
[----:B0-----:R-:W-:Y:S01]  /*7370*/  F2FP.SATFINITE.E4M3.F32.PACK_AB_MERGE_C R5, RZ, R132, RZ ;  /* 0x00000084ff05723e */ /* 0x001fe200048070ff */
[----:B------:R0:W-:Y:S01]  /*7380*/  @!P5 STG.E.U8 desc[UR20][R18.64+0x19], R25 ;  /* 0x000019191200d986 */ /* 0x0001e2000c101114 */
[----:B------:R-:W-:Y:S01]  /*7390*/  ISETP.LT.OR P5, PT, R6, 0x22, !P2 ;  /* 0x000000220600780c */ /* 0x000fe200057a1670 */
[----:B------:R-:W-:Y:S01]  /*73a0*/  FMUL R118, R118, R11 ;  /* 0x0000000b76767220 */ /* 0x000fe20000400000 */
[----:B------:R-:W-:Y:S01]  /*73b0*/  F2FP.SATFINITE.E4M3.F32.PACK_AB_MERGE_C R117, RZ, R117, RZ ;  /* 0x00000075ff75723e */ /* 0x000fe200048070ff */
[----:B------:R-:W-:Y:S01]  /*73c0*/  @!P4 STG.E.U8 desc[UR20][R18.64+0x18], R133 ;  /* 0x000018851200c986 */ /* 0x000fe2000c101114 */
[----:B------:R-:W-:Y:S01]  /*73d0*/  ISETP.LT.OR P4, PT, R6, 0x21, !P1 ;  /* 0x000000210600780c */ /* 0x000fe20004f81670 */
[-C--:B------:R-:W-:Y:S01]  /*73e0*/  FMUL R116, R116, R11.reuse ;  /* 0x0000000b74747220 */ /* 0x080fe20000400000 */
[----:B-1----:R-:W-:Y:S01]  /*73f0*/  F2FP.SATFINITE.E4M3.F32.PACK_AB_MERGE_C R27, RZ, R130, RZ ;  /* 0x00000082ff1b723e */ /* 0x002fe200048070ff */
[----:B------:R-:W-:Y:S01]  /*7400*/  @!P6 STG.E.U8 desc[UR20][R20.64+0x20], R131 ;  /* 0x000020831400e986 */ /* 0x000fe2000c101114 */
[----:B------:R-:W-:Y:S01]  /*7410*/  ISETP.LT.OR P6, PT, R6, 0x22, !P1 ;  /* 0x000000220600780c */ /* 0x000fe20004fc1670 */
[-C--:B------:R-:W-:Y:S01]  /*7420*/  FMUL R115, R115, R11.reuse ;  /* 0x0000000b73737220 */ /* 0x080fe20000400000 */
[-C--:B------:R-:W-:Y:S01]  /*7430*/  FMUL R113, R113, R11.reuse ;  /* 0x0000000b71717220 */ /* 0x080fe20000400000 */
[----:B0-----:R-:W-:Y:S01]  /*7440*/  F2FP.SATFINITE.E4M3.F32.PACK_AB_MERGE_C R25, RZ, R128, RZ ;  /* 0x00000080ff19723e */ /* 0x001fe200048070ff */
[-C--:B------:R-:W-:Y:S01]  /*7450*/  FMUL R114, R114, R11.reuse ;  /* 0x0000000b72727220 */ /* 0x080fe20000400000 */
        /* <DEDUP_REMOVED lines=33> */
[C---:B------:R-:W-:Y:S01]  /*7670*/  ISETP.LT.OR P4, PT, R6.reuse, 0x31, !P1 ;  /* 0x000000310600780c */ /* 0x040fe20004f81670 */
[-C--:B------:R-:W-:Y:S01]  /*7680*/  FMUL R103, R103, R11.reuse ;  /* 0x0000000b67677220 */ /* 0x080fe20000400000 */
[-C--:B------:R-:W-:Y:S01]  /*7690*/  FMUL R101, R101, R11.reuse ;  /* 0x0000000b65657220 */ /* 0x080fe20000400000 */
        /* <DEDUP_REMOVED lines=15> */
[C---:B------:R-:W-:Y:S01]  /*7790*/  ISETP.LT.OR P6, PT, R6.reuse, 0x3a, !P1 ;  /* 0x0000003a0600780c */ /* 0x040fe20004fc1670 */
        /* <DEDUP_REMOVED lines=20> */
[-C--:B------:R-:W-:Y:S01]  /*78e0*/  FMUL R92, R92, R11.reuse ;  /* 0x0000000b5c5c7220 */ /* 0x080fe20000400000 */
[-C--:B------:R-:W-:Y:S01]  /*78f0*/  FMUL R89, R89, R11.reuse ;  /* 0x0000000b59597220 */ /* 0x080fe20000400000 */
        /* <DEDUP_REMOVED lines=19> */
[----:B------:R-:W-:-:S02]  /*7a30*/  ISETP.LT.OR P6, PT, R6, 0x51, !P2 ;  /* 0x000000510600780c */ /* 0x000fc400057c1670 */
[----:B------:R-:W-:Y:S02]  /*7a40*/  F2FP.SATFINITE.E4M3.F32.PACK_AB_MERGE_C R23, RZ, R23, RZ ;  /* 0x00000017ff17723e */ /* 0x000fe400048070ff */
[----:B0-----:R-:W-:Y:S01]  /*7a50*/  F2FP.SATFINITE.E4M3.F32.PACK_AB_MERGE_C R5, RZ, R108, RZ ;  /* 0x0000006cff05723e */ /* 0x001fe200048070ff */
[----:B------:R0:W-:Y:S01]  /*7a60*/  @!P5 STG.E.U8 desc[UR20][R18.64+0x49], R25 ;  /* 0x000049191200d986 */ /* 0x0001e2000c101114 */
[----:B------:R-:W-:-:S03]  /*7a70*/  ISETP.LT.OR P5, PT, R6, 0x52, !P2 ;  /* 0x000000520600780c */ /* 0x000fc600057a1670 */
[----:B------:R-:W-:Y:S01]  /*7a80*/  @!P4 STG.E.U8 desc[UR20][R18.64+0x48], R109 ;  /* 0x0000486d1200c986 */ /* 0x000fe2000c101114 */
[C---:B------:R-:W-:Y:S02]  /*7a90*/  ISETP.LT.OR P4, PT, R6.reuse, 0x51, !P1 ;  /* 0x000000510600780c */ /* 0x040fe40004f81670 */
[----:B-1----:R-:W-:Y:S01]  /*7aa0*/  F2FP.SATFINITE.E4M3.F32.PACK_AB_MERGE_C R27, RZ, R106, RZ ;  /* 0x0000006aff1b723e */ /* 0x002fe200048070ff */
[----:B------:R-:W-:Y:S01]  /*7ab0*/  @!P6 STG.E.U8 desc[UR20][R20.64+0x50], R107 ;  /* 0x0000506b1400e986 */ /* 0x000fe2000c101114 */
[----:B------:R-:W-:Y:S02]  /*7ac0*/  ISETP.LT.OR P6, PT, R6, 0x52, !P1 ;  /* 0x000000520600780c */ /* 0x000fe40004fc1670 */
[----:B0-----:R-:W-:-:S03]  /*7ad0*/  F2FP.SATFINITE.E4M3.F32.PACK_AB_MERGE_C R25, RZ, R104, RZ ;  /* 0x00000068ff19723e */ /* 0x001fc600048070ff */
[----:B------:R0:W-:Y:S01]  /*7ae0*/  @!P5 STG.E.U8 desc[UR20][R20.64+0x51], R5 ;  /* 0x000051051400d986 */ /* 0x0001e2000c101114 */
[----:B------:R-:W-:-:S03]  /*7af0*/  ISETP.LT.OR P5, PT, R6, 0x5a, !P2 ;  /* 0x0000005a0600780c */ /* 0x000fc600057a1670 */
[----:B------:R-:W-:Y:S01]  /*7b00*/  @!P4 STG.E.U8 desc[UR20][R18.64+0x50], R105 ;  /* 0x000050691200c986 */ /* 0x000fe2000c101114 */
[----:B------:R-:W-:-:S03]  /*7b10*/  ISETP.LT.OR P4, PT, R6, 0x59, !P2 ;  /* 0x000000590600780c */ /* 0x000fc60005781670 */
[----:B------:R1:W-:Y:S01]  /*7b20*/  @!P6 STG.E.U8 desc[UR20][R18.64+0x51], R27 ;  /* 0x0000511b1200e986 */ /* 0x0003e2000c101114 */
[----:B------:R-:W-:Y:S02]  /*7b30*/  ISETP.LT.OR P6, PT, R6, 0x59, !P1 ;  /* 0x000000590600780c */ /* 0x000fe40004fc1670 */
[----:B0-----:R-:W-:-:S03]  /*7b40*/  F2FP.SATFINITE.E4M3.F32.PACK_AB_MERGE_C R5, RZ, R102, RZ ;  /* 0x00000066ff05723e */ /* 0x001fc600048070ff */
        /* <DEDUP_REMOVED lines=31> */
[C---:B------:R-:W-:Y:S02]  /*7d40*/  ISETP.LT.OR P5, PT, R6.reuse, 0x79, !P2 ;  /* 0x000000790600780c */ /* 0x040fe400057a1670 */
[C---:B------:R-:W-:Y:S01]  /*7d50*/  ISETP.LT.OR P2, PT, R6.reuse, 0x7a, !P2 ;  /* 0x0000007a0600780c */ /* 0x040fe20005741670 */
[----:B------:R2:W-:Y:S01]  /*7d60*/  @!P4 STG.E.U8 desc[UR20][R20.64+0x70], R91 ;  /* 0x0000705b1400c986 */ /* 0x0005e2000c101114 */
[C---:B------:R-:W-:Y:S02]  /*7d70*/  ISETP.LT.OR P4, PT, R6.reuse, 0x72, !P1 ;  /* 0x000000720600780c */ /* 0x040fe40004f81670 */
[----:B-1----:R-:W-:Y:S01]  /*7d80*/  F2FP.SATFINITE.E4M3.F32.PACK_AB_MERGE_C R27, RZ, R88, RZ ;  /* 0x00000058ff1b723e */ /* 0x002fe200048070ff */
[----:B------:R2:W-:Y:S01]  /*7d90*/  @!P6 STG.E.U8 desc[UR20][R18.64+0x70], R89 ;  /* 0x000070591200e986 */ /* 0x0005e2000c101114 */
[C---:B------:R-:W-:Y:S02]  /*7da0*/  ISETP.LT.OR P6, PT, R6.reuse, 0x79, !P1 ;  /* 0x000000790600780c */ /* 0x040fe40004fc1670 */
[----:B------:R-:W-:-:S02]  /*7db0*/  ISETP.LT.OR P1, PT, R6, 0x7a, !P1 ;  /* 0x0000007a0600780c */ /* 0x000fc40004f21670 */
[----:B0-----:R-:W-:-:S05]  /*7dc0*/  F2FP.SATFINITE.E4M3.F32.PACK_AB_MERGE_C R25, RZ, R22, RZ ;  /* 0x00000016ff19723e */ /* 0x001fca00048070ff */
[----:B------:R2:W-:Y:S04]  /*7dd0*/  @!P4 STG.E.U8 desc[UR20][R18.64+0x71], R5 ;  /* 0x000071051200c986 */ /* 0x0005e8000c101114 */
[----:B------:R2:W-:Y:S04]  /*7de0*/  @!P5 STG.E.U8 desc[UR20][R20.64+0x78], R17 ;  /* 0x000078111400d986 */ /* 0x0005e8000c101114 */
[----:B------:R2:W-:Y:S04]  /*7df0*/  @!P2 STG.E.U8 desc[UR20][R20.64+0x79], R25 ;  /* 0x000079191400a986 */ /* 0x0005e8000c101114 */
[----:B------:R2:W-:Y:S04]  /*7e00*/  @!P6 STG.E.U8 desc[UR20][R18.64+0x78], R23 ;  /* 0x000078171200e986 */ /* 0x0005e8000c101114 */
[----:B------:R2:W-:Y:S02]  /*7e10*/  @!P1 STG.E.U8 desc[UR20][R18.64+0x79], R27 ;  /* 0x0000791b12009986 */ /* 0x0005e4000c101114 */
.L_x_172:
[----:B------:R-:W-:Y:S05]  /*7e20*/  BSYNC B0 ;  /* 0x0000000000007941 */ /* 0x000fea0003800000 */
.L_x_42:
[C---:B------:R-:W-:Y:S01]  /*7e30*/  LEA R2, P1, R8.reuse, R2, 0x1 ;  /* 0x0000000208027211 */ /* 0x040fe200078208ff */
[----:B------:R-:W-:Y:S01]  /*7e40*/  ULDC.64 UR6, c[0x0][0x650] ;  /* 0x0001940000067ab9 */ /* 0x000fe20000000a00 */
[----:B-----5:R-:W-:Y:S01]  /*7e50*/  IMAD.U32 R4, RZ, RZ, UR12 ;  /* 0x0000000cff047e24 */ /* 0x020fe2000f8e00ff */
[----:B0-2---:R-:W-:Y:S01]  /*7e60*/  PRMT R17, RZ, 0x7610, R17 ;  /* 0x00007610ff117816 */ /* 0x005fe20000000011 */
[----:B------:R-:W-:Y:S01]  /*7e70*/  IMAD.MOV.U32 R6, RZ, RZ, -0x1 ;  /* 0xffffffffff067424 */ /* 0x000fe200078e00ff */
[----:B------:R-:W-:Y:S01]  /*7e80*/  LEA.HI.X R3, R8, R3, R0, 0x1, P1 ;  /* 0x0000000308037211 */ /* 0x000fe200008f0c00 */
[----:B------:R0:W-:Y:S01]  /*7e90*/  SYNCS.ARRIVE.TRANS64.A1T0 RZ, [R4+UR22], RZ ;  /* 0x000000ff04ff79a7 */ /* 0x0001e20008100016 */
[----:B------:R-:W-:Y:S01]  /*7ea0*/  ISETP.GE.U32.AND P1, PT, R2, UR6, PT ;  /* 0x0000000602007c0c */ /* 0x000fe2000bf26070 */
[----:B------:R-:W-:-:S03]  /*7eb0*/  IMAD.MOV.U32 R5, RZ, RZ, -0x1 ;  /* 0xffffffffff057424 */ /* 0x000fc600078e00ff */
[----:B------:R-:W-:Y:S01]  /*7ec0*/  ISETP.GE.U32.AND.EX P1, PT, R3, UR7, PT, P1 ;  /* 0x0000000703007c0c */ /* 0x000fe2000bf26110 */
[----:B0-----:R-:W-:-:S12]  /*7ed0*/  IMAD.MOV.U32 R4, RZ, RZ, -0x1 ;  /* 0xffffffffff047424 */ /* 0x001fd800078e00ff */
[----:B------:R-:W-:Y:S05]  /*7ee0*/  @P1 BRA `(.L_x_173) ;  /* 0x0000000400601947 */ /* 0x000fea0003800000 */
[----:B------:R-:W0:Y:S01]  /*7ef0*/  S2R R28, SR_CTAID.X ;  /* 0x00000000001c7919 */ /* 0x000e220000002500 */
[----:B------:R-:W2:Y:S01]  /*7f00*/  LDC.64 R22, c[0x0][0x628] ;  /* 0x00018a00ff167b82 */ /* 0x000ea20000000a00 */
[----:B------:R-:W-:Y:S01]  /*7f10*/  ULDC UR6, c[0x0][0x150] ;  /* 0x0000540000067ab9 */ /* 0x000fe20000000800 */
[----:B-1--4-:R-:W-:Y:S01]  /*7f20*/  IMAD.MOV.U32 R20, RZ, RZ, R2 ;  /* 0x000000ffff147224 */ /* 0x012fe200078e0002 */
[----:B------:R-:W1:Y:S01]  /*7f30*/  S2R R30, SR_CTAID.Y ;  /* 0x00000000001e7919 */ /* 0x000e620000002600 */
[----:B------:R-:W-:-:S04]  /*7f40*/  IMAD.MOV.U32 R21, RZ, RZ, R3 ;  /* 0x000000ffff157224 */ /* 0x000fc800078e0003 */
[----:B------:R-:W4:Y:S08]  /*7f50*/  LDC R31, c[0x0][0x144] ;  /* 0x00005100ff1f7b82 */ /* 0x000f300000000800 */
[----:B------:R-:W1:Y:S08]  /*7f60*/  LDC R6, c[0x0][0x630] ;  /* 0x00018c00ff067b82 */ /* 0x000e700000000800 */
[----:B------:R-:W1:Y:S01]  /*7f70*/  LDC.64 R26, c[0x0][0x620] ;  /* 0x00018800ff1a7b82 */ /* 0x000e620000000a00 */
[----:B--2---:R-:W-:-:S04]  /*7f80*/  ISETP.NE.U32.AND P1, PT, R22, RZ, PT ;  /* 0x000000ff1600720c */ /* 0x004fc80003f25070 */
[----:B------:R-:W-:Y:S02]  /*7f90*/  ISETP.NE.AND.EX P1, PT, R23, RZ, PT, P1 ;  /* 0x000000ff1700720c */ /* 0x000fe40003f25310 */
[----:B0-----:R-:W-:-:S05]  /*7fa0*/  I2FP.F32.U32 R4, R28 ;  /* 0x0000001c00047245 */ /* 0x001fca0000201000 */
[----:B------:R-:W-:-:S04]  /*7fb0*/  FMUL R4, R4, UR6 ;  /* 0x0000000604047c20 */ /* 0x000fc80008400000 */
[----:B------:R0:W2:Y:S02]  /*7fc0*/  F2I.U32.TRUNC.NTZ R29, R4 ;  /* 0x00000004001d7305 */ /* 0x0000a4000020f000 */
[----:B----4-:R-:W-:Y:S05]  /*7fd0*/  @!P1 BRA `(.L_x_174) ;  /* 0x0000000000289947 */ /* 0x010fea0003800000 */
[----:B------:R-:W4:Y:S02]  /*7fe0*/  LDC R5, c[0x0][0x634] ;  /* 0x00018d00ff057b82 */ /* 0x000f240000000800 */
[----:B----4-:R-:W-:-:S05]  /*7ff0*/  IADD3 R17, P1, R2, R5, RZ ;  /* 0x0000000502117210 */ /* 0x010fca0007f3e0ff */
[----:B---3--:R-:W-:-:S04]  /*8000*/  IMAD.X R25, RZ, RZ, R3, P1 ;  /* 0x000000ffff197224 */ /* 0x008fc800008e0603 */
[----:B0-----:R-:W-:-:S04]  /*8010*/  IMAD.WIDE.U32 R4, R25, R22, RZ ;  /* 0x0000001619047225 */ /* 0x001fc800078e00ff */
[----:B------:R-:W-:-:S04]  /*8020*/  IMAD.WIDE.U32 R18, P1, R17, R23, R4 ;  /* 0x0000001711127225 */ /* 0x000fc80007820004 */
[----:B------:R-:W-:-:S04]  /*8030*/  IMAD.WIDE.U32 R4, R17, R22, RZ ;  /* 0x0000001611047225 */ /* 0x000fc800078e00ff */
[----:B------:R-:W-:Y:S01]  /*8040*/  IMAD.X R21, RZ, RZ, RZ, P1 ;  /* 0x000000ffff157224 */ /* 0x000fe200008e06ff */
[----:B------:R-:W-:Y:S01]  /*8050*/  IADD3 RZ, P1, R5, R18, RZ ;  /* 0x0000001205ff7210 */ /* 0x000fe20007f3e0ff */
[----:B------:R-:W-:-:S04]  /*8060*/  IMAD.MOV.U32 R20, RZ, RZ, R19 ;  /* 0x000000ffff147224 */ /* 0x000fc800078e0013 */
[----:B------:R-:W-:-:S08]  /*8070*/  IMAD.WIDE.U32.X R20, R25, R23, R20, P1 ;  /* 0x0000001719147225 */ /* 0x000fd000008e0414 */
.L_x_174:
[----:B------:R-:W4:Y:S01]  /*8080*/  LDC.64 R34, c[0x0][0x640] ;  /* 0x00019000ff227b82 */ /* 0x000f220000000a00 */
[-C--:B-1-3--:R-:W-:Y:S01]  /*8090*/  SHF.R.U64 R24, R20, R6.reuse, R21 ;  /* 0x0000000614187219 */ /* 0x08afe20000001215 */
[----:B--2---:R-:W-:Y:S01]  /*80a0*/  IMAD.MOV R29, RZ, RZ, -R29 ;  /* 0x000000ffff1d7224 */ /* 0x004fe200078e0a1d */
[----:B0-----:R-:W-:Y:S01]  /*80b0*/  SHF.R.U32.HI R4, RZ, R6, R21 ;  /* 0x00000006ff047219 */ /* 0x001fe20000011615 */
[----:B------:R-:W-:Y:S01]  /*80c0*/  ULDC UR6, c[0x0][0x154] ;  /* 0x0000550000067ab9 */ /* 0x000fe20000000800 */
[----:B------:R-:W-:Y:S01]  /*80d0*/  IADD3 R17, P1, RZ, -R24, RZ ;  /* 0x80000018ff117210 */ /* 0x000fe20007f3e0ff */
[----:B------:R-:W-:Y:S02]  /*80e0*/  IMAD R29, R31, R29, R28 ;  /* 0x0000001d1f1d7224 */ /* 0x000fe400078e021c */
[----:B------:R-:W0:Y:S01]  /*80f0*/  LDC R18, c[0x0][0x618] ;  /* 0x00018600ff127b82 */ /* 0x000e220000000800 */
[----:B------:R-:W-:Y:S02]  /*8100*/  IMAD.MOV.U32 R19, RZ, RZ, -0x1 ;  /* 0xffffffffff137424 */ /* 0x000fe400078e00ff */
[----:B------:R-:W-:-:S02]  /*8110*/  IMAD.X R5, RZ, RZ, ~R4, P1 ;  /* 0x000000ffff057224 */ /* 0x000fc400008e0e04 */
[----:B------:R-:W-:Y:S02]  /*8120*/  IMAD.MOV.U32 R21, RZ, RZ, 0x1 ;  /* 0x00000001ff157424 */ /* 0x000fe400078e00ff */
[-C--:B------:R-:W-:Y:S01]  /*8130*/  IMAD R6, R5, R26.reuse, RZ ;  /* 0x0000001a05067224 */ /* 0x080fe200078e02ff */
[----:B------:R-:W1:Y:S01]  /*8140*/  LDC R20, c[0x0][0x608] ;  /* 0x00018200ff147b82 */ /* 0x000e620000000800 */
[----:B------:R-:W-:-:S04]  /*8150*/  IMAD.WIDE.U32 R4, R17, R26, R2 ;  /* 0x0000001a11047225 */ /* 0x000fc800078e0002 */
[----:B------:R-:W-:Y:S01]  /*8160*/  IMAD R17, R17, R27, R6 ;  /* 0x0000001b11117224 */ /* 0x000fe200078e0206 */
[----:B------:R-:W-:Y:S02]  /*8170*/  I2FP.F32.U32 R6, R30 ;  /* 0x0000001e00067245 */ /* 0x000fe40000201000 */
[----:B------:R-:W2:Y:S01]  /*8180*/  LDC R32, c[0x0][0x658] ;  /* 0x00019600ff207b82 */ /* 0x000ea20000000800 */
[----:B------:R-:W-:Y:S01]  /*8190*/  IMAD.IADD R5, R5, 0x1, R17 ;  /* 0x0000000105057824 */ /* 0x000fe200078e0211 */
[----:B----4-:R-:W-:Y:S01]  /*81a0*/  ISETP.NE.U32.AND P1, PT, R34, RZ, PT ;  /* 0x000000ff2200720c */ /* 0x010fe20003f25070 */
[----:B------:R-:W-:-:S03]  /*81b0*/  FMUL R17, R6, UR6 ;  /* 0x0000000606117c20 */ /* 0x000fc60008400000 */
[----:B------:R-:W-:Y:S01]  /*81c0*/  ISETP.NE.AND.EX P1, PT, R35, RZ, PT, P1 ;  /* 0x000000ff2300720c */ /* 0x000fe20003f25310 */
[----:B------:R3:W4:Y:S01]  /*81d0*/  F2I.U32.TRUNC.NTZ R25, R17 ;  /* 0x0000001100197305 */ /* 0x000722000020f000 */
[----:B------:R-:W3:Y:S01]  /*81e0*/  LDC R27, c[0x0][0x148] ;  /* 0x00005200ff1b7b82 */ /* 0x000ee20000000800 */
[-CC-:B0-----:R-:W-:Y:S02]  /*81f0*/  SHF.R.U64 R22, R4, R18.reuse, R5.reuse ;  /* 0x0000001204167219 */ /* 0x181fe40000001205 */
[----:B------:R-:W-:-:S05]  /*8200*/  SHF.R.U32.HI R5, RZ, R18, R5 ;  /* 0x00000012ff057219 */ /* 0x000fca0000011605 */
[----:B------:R-:W0:Y:S01]  /*8210*/  LDC R28, c[0x0][0x600] ;  /* 0x00018000ff1c7b82 */ /* 0x000e220000000800 */
[-CC-:B-1----:R-:W-:Y:S02]  /*8220*/  SHF.R.U64 R6, R22, R20.reuse, R5.reuse ;  /* 0x0000001416067219 */ /* 0x182fe40000001205 */
[----:B------:R-:W-:-:S05]  /*8230*/  SHF.R.U32.HI R5, RZ, R20, R5 ;  /* 0x00000014ff057219 */ /* 0x000fca0000011605 */
[----:B------:R-:W1:Y:S01]  /*8240*/  LDC R33, c[0x0][0x648] ;  /* 0x00019200ff217b82 */ /* 0x000e620000000800 */
[-CC-:B--2---:R-:W-:Y:S02]  /*8250*/  SHF.R.U64 R26, R6, R32.reuse, R5.reuse ;  /* 0x00000020061a7219 */ /* 0x184fe40000001205 */
[-C--:B------:R-:W-:Y:S02]  /*8260*/  SHF.L.U32 R19, R19, R32.reuse, RZ ;  /* 0x0000002013137219 */ /* 0x080fe400000006ff */
[-C--:B------:R-:W-:Y:S01]  /*8270*/  SHF.R.U32.HI R5, RZ, R32.reuse, R5 ;  /* 0x00000020ff057219 */ /* 0x080fe20000011605 */
[----:B------:R-:W-:Y:S01]  /*8280*/  IMAD.MOV.U32 R4, RZ, RZ, R26 ;  /* 0x000000ffff047224 */ /* 0x000fe200078e001a */
[----:B------:R-:W-:Y:S01]  /*8290*/  SHF.L.U32 R32, R21, R32, RZ ;  /* 0x0000002015207219 */ /* 0x000fe200000006ff */
[----:B------:R-:W2:Y:S01]  /*82a0*/  LDC R36, c[0x0][0x638] ;  /* 0x00018e00ff247b82 */ /* 0x000ea20000000800 */
[----:B------:R-:W-:-:S07]  /*82b0*/  LOP3.LUT R31, RZ, R19, RZ, 0x33, !PT ;  /* 0x00000013ff1f7212 */ /* 0x000fce00078e33ff */
[----:B------:R-:W0:Y:S01]  /*82c0*/  LDC R37, c[0x0][0x610] ;  /* 0x00018400ff257b82 */ /* 0x000e220000000800 */
[----:B----4-:R-:W-:Y:S05]  /*82d0*/  @!P1 BRA `(.L_x_175) ;  /* 0x0000000000289947 */ /* 0x010fea0003800000 */
[----:B---3--:R-:W3:Y:S02]  /*82e0*/  LDC R17, c[0x0][0x64c] ;  /* 0x00019300ff117b82 */ /* 0x008ee40000000800 */
[----:B---3--:R-:W-:-:S05]  /*82f0*/  IADD3 R17, P1, R26, R17, RZ ;  /* 0x000000111a117210 */ /* 0x008fca0007f3e0ff */
        /* <DEDUP_REMOVED lines=8> */
.L_x_175:
[----:B-1----:R-:W-:Y:S01]  /*8380*/  SHF.R.U64 R4, R4, R33, R5 ;  /* 0x0000002104047219 */ /* 0x002fe20000001205 */
[----:B0-----:R-:W-:Y:S01]  /*8390*/  VIADD R19, R28, 0xffffffff ;  /* 0xffffffff1c137836 */ /* 0x001fe20000000000 */
[----:B---3--:R-:W-:Y:S01]  /*83a0*/  LOP3.LUT R17, R6, R31, RZ, 0xc0, !PT ;  /* 0x0000001f06117212 */ /* 0x008fe200078ec0ff */
[----:B------:R-:W-:Y:S02]  /*83b0*/  IMAD.MOV R25, RZ, RZ, -R25 ;  /* 0x000000ffff197224 */ /* 0x000fe400078e0a19 */
[----:B------:R-:W-:Y:S01]  /*83c0*/  IMAD.MOV R5, RZ, RZ, -R4 ;  /* 0x000000ffff057224 */ /* 0x000fe200078e0a04 */
[----:B------:R-:W-:Y:S01]  /*83d0*/  LOP3.LUT R19, R22, R19, RZ, 0xc0, !PT ;  /* 0x0000001316137212 */ /* 0x000fe200078ec0ff */
[----:B------:R-:W-:Y:S02]  /*83e0*/  IMAD R6, R32, R4, R17 ;  /* 0x0000000420067224 */ /* 0x000fe400078e0211 */
[----:B------:R-:W-:Y:S02]  /*83f0*/  @P3 IMAD R29, R27, R25, R30 ;  /* 0x000000191b1d3224 */ /* 0x000fe400078e021e */
[----:B--2---:R-:W-:-:S02]  /*8400*/  IMAD R4, R5, R36, R26 ;  /* 0x0000002405047224 */ /* 0x004fc400078e021a */
[----:B------:R-:W-:Y:S02]  /*8410*/  IMAD R6, R6, R37, R29 ;  /* 0x0000002506067224 */ /* 0x000fe400078e021d */
[----:B------:R-:W-:Y:S02]  /*8420*/  IMAD R19, R4, R28, R19 ;  /* 0x0000001c04137224 */ /* 0x000fe400078e0213 */
[----:B------:R-:W-:Y:S02]  /*8430*/  IMAD.MOV.U32 R17, RZ, RZ, 0x1 ;  /* 0x00000001ff117424 */ /* 0x000fe400078e00ff */
[----:B------:R-:W-:Y:S01]  /*8440*/  IMAD.MOV.U32 R4, RZ, RZ, R24 ;  /* 0x000000ffff047224 */ /* 0x000fe200078e0018 */
[----:B------:R-:W-:Y:S02]  /*8450*/  SEL R5, R19, R6, !P3 ;  /* 0x0000000613057207 */ /* 0x000fe40005800000 */
[----:B------:R-:W-:-:S07]  /*8460*/  SEL R6, R6, R19, !P3 ;  /* 0x0000001306067207 */ /* 0x000fce0005800000 */
.L_x_173:
[----:B------:R-:W-:Y:S02]  /*8470*/  LOP3.LUT P1, RZ, R17, 0xff, RZ, 0xc0, !PT ;  /* 0x000000ff11ff7812 */ /* 0x000fe4000782c0ff */
[----:B------:R-:W-:-:S11]  /*8480*/  LOP3.LUT R150, R150, 0x1, RZ, 0x3c, !PT ;  /* 0x0000000196967812 */ /* 0x000fd600078e3cff */
[----:B------:R-:W-:Y:S05]  /*8490*/  @P1 BRA `(.L_x_176) ;  /* 0xffffff94005c1947 */ /* 0x000fea000383ffff */
[----:B------:R-:W-:Y:S05]  /*84a0*/  EXIT ;  /* 0x000000000000794d */ /* 0x000fea0003800000 */
.L_x_18:
[----:B------:R-:W-:-:S08]  /*84b0*/  ISETP.NE.AND P0, PT, R22, RZ, PT ;  /* 0x000000ff1600720c */ /* 0x000fd00003f05270 */
[----:B--2-45:R-:W0:-:S00]  /*84c0*/  USETMAXREG.DEALLOC.CTAPOOL 0x28 ;  /* 0x00000028000079c8 */ /* 0x034e0000080e0500 */
[----:B------:R-:W-:Y:S05]  /*84d0*/  @P0 EXIT ;  /* 0x000000000000094d */ /* 0x000fea0003800000 */
[----:B0-----:R-:W-:Y:S01]  /*84e0*/  LOP3.LUT P0, RZ, R13, 0xff, RZ, 0xc0, !PT ;  /* 0x000000ff0dff7812 */ /* 0x001fe2000780c0ff */
[----:B------:R-:W-:Y:S02]  /*84f0*/  IMAD.MOV.U32 R12, RZ, RZ, 0x1 ;  /* 0x00000001ff0c7424 */ /* 0x000fe400078e00ff */
[----:B------:R-:W-:-:S10]  /*8500*/  IMAD.MOV.U32 R13, RZ, RZ, RZ ;  /* 0x000000ffff0d7224 */ /* 0x000fd400078e00ff */
[----:B------:R-:W-:Y:S05]  /*8510*/  @!P0 BRA `(.L_x_177) ;  /* 0x0000000c00288947 */ /* 0x000fea0003800000 */
[----:B------:R-:W0:Y:S01]  /*8520*/  S2UR UR8, SR_CgaCtaId ;  /* 0x00000000000879c3 */ /* 0x000e220000008800 */
[----:B------:R-:W-:Y:S01]  /*8530*/  LOP3.LUT P0, RZ, R15, 0x1f, RZ, 0xc0, !PT ;  /* 0x0000001f0fff7812 */ /* 0x000fe2000780c0ff */
[----:B------:R-:W-:Y:S01]  /*8540*/  ULDC UR5, c[0x0][0x658] ;  /* 0x0001960000057ab9 */ /* 0x000fe20000000800 */
[----:B------:R-:W-:Y:S01]  /*8550*/  UMOV UR6, 0xffffffff ;  /* 0xffffffff00067882 */ /* 0x000fe20000000000 */
[----:B------:R-:W-:Y:S01]  /*8560*/  BSSY B0, `(.L_x_177) ;  /* 0x00000c5000007945 */ /* 0x000fe20003800000 */
[C---:B------:R-:W-:Y:S01]  /*8570*/  ISETP.NE.AND P2, PT, R14.reuse, RZ, PT ;  /* 0x000000ff0e00720c */ /* 0x040fe20003f45270 */
[----:B------:R-:W-:Y:S01]  /*8580*/  USHF.L.U32 UR6, UR6, UR5, URZ ;  /* 0x0000000506067299 */ /* 0x000fe2000800063f */
[----:B------:R-:W-:Y:S01]  /*8590*/  ISETP.NE.OR P0, PT, R14, RZ, !P0 ;  /* 0x000000ff0e00720c */ /* 0x000fe20004705670 */
[----:B------:R-:W-:Y:S01]  /*85a0*/  IMAD.MOV.U32 R15, RZ, RZ, 0x1 ;  /* 0x00000001ff0f7424 */ /* 0x000fe200078e00ff */
[----:B------:R-:W-:Y:S01]  /*85b0*/  LOP3.LUT R14, R7, 0x2, RZ, 0xfc, !PT ;  /* 0x00000002070e7812 */ /* 0x000fe200078efcff */
[----:B------:R-:W-:Y:S01]  /*85c0*/  IMAD.MOV.U32 R12, RZ, RZ, 0x1 ;  /* 0x00000001ff0c7424 */ /* 0x000fe200078e00ff */
[----:B------:R-:W-:Y:S01]  /*85d0*/  ULDC UR4, c[0x0][0x600] ;  /* 0x0001800000047ab9 */ /* 0x000fe20000000800 */
[----:B------:R-:W-:Y:S01]  /*85e0*/  IMAD.MOV.U32 R13, RZ, RZ, RZ ;  /* 0x000000ffff0d7224 */ /* 0x000fe200078e00ff */
[----:B------:R-:W-:Y:S01]  /*85f0*/  UMOV UR7, 0x1 ;  /* 0x0000000100077882 */ /* 0x000fe20000000000 */
[----:B------:R-:W-:-:S02]  /*8600*/  UIADD3 UR21, UR13, 0x1, URZ ;  /* 0x000000010d157890 */ /* 0x000fc4000fffe03f */
[----:B------:R-:W-:Y:S02]  /*8610*/  UIADD3 UR16, UR4, -0x1, URZ ;  /* 0xffffffff04107890 */ /* 0x000fe4000fffe03f */
[----:B------:R-:W-:Y:S02]  /*8620*/  USHF.L.U32 UR18, UR7, UR5, URZ ;  /* 0x0000000507127299 */ /* 0x000fe4000800063f */
[----:B------:R-:W-:Y:S01]  /*8630*/  ULOP3.LUT UR17, URZ, UR6, URZ, 0x33, !UPT ;  /* 0x000000063f117292 */ /* 0x000fe2000f8e333f */
[----:B------:R-:W-:Y:S01]  /*8640*/  ULDC.64 UR22, c[0x0][0x198] ;  /* 0x0000660000167ab9 */ /* 0x000fe20000000a00 */
[----:B0-----:R-:W-:-:S10]  /*8650*/  IMAD.U32 R17, RZ, RZ, UR8 ;  /* 0x00000008ff117e24 */ /* 0x001fd4000f8e00ff */
.L_x_189:
[----:B------:R-:W-:-:S03]  /*8660*/  UMOV UR4, 0xffffffff ;  /* 0xffffffff00047882 */ /* 0x000fc60000000000 */
[----:B------:R-:W-:Y:S05]  /*8670*/  BRA.DIV UR4, `(.L_x_178) ;  /* 0x0000002204947947 */ /* 0x000fea000b800000 */
[----:B------:R-:W-:-:S13]  /*8680*/  ELECT P1, URZ, PT ;  /* 0x00000000003f782f */ /* 0x000fda0003820000 */
.L_x_235:
[----:B------:R-:W0:Y:S01]  /*8690*/  LDC R10, c[0x0][0x28c] ;  /* 0x0000a300ff0a7b82 */ /* 0x000e220000000800 */
[----:B------:R-:W-:Y:S01]  /*86a0*/  BSSY B1, `(.L_x_179) ;  /* 0x000003b000017945 */ /* 0x000fe20003800000 */
[----:B0-----:R-:W-:-:S13]  /*86b0*/  ISETP.LT.OR P1, PT, R10, 0x1, !P1 ;  /* 0x000000010a00780c */ /* 0x001fda0004f21670 */
[----:B------:R-:W-:Y:S05]  /*86c0*/  @P1 BRA `(.L_x_180) ;  /* 0x0000000000e01947 */ /* 0x000fea0003800000 */
[----:B------:R-:W-:Y:S02]  /*86d0*/  IMAD R17, R6, 0x2, R17 ;  /* 0x0000000206117824 */ /* 0x000fe400078e0211 */
[----:B------:R-:W-:Y:S02]  /*86e0*/  IMAD.SHL.U32 R18, R5, 0x80, RZ ;  /* 0x0000008005127824 */ /* 0x000fe400078e00ff */
[----:B------:R-:W-:Y:S02]  /*86f0*/  IMAD.MOV.U32 R20, RZ, RZ, RZ ;  /* 0x000000ffff147224 */ /* 0x000fe400078e00ff */
[----:B------:R-:W-:Y:S02]  /*8700*/  IMAD.U32 R22, RZ, RZ, UR21 ;  /* 0x00000015ff167e24 */ /* 0x000fe4000f8e00ff */
[----:B------:R-:W-:Y:S02]  /*8710*/  IMAD.MOV.U32 R5, RZ, RZ, R12 ;  /* 0x000000ffff057224 */ /* 0x000fe400078e000c */
[----:B------:R-:W-:-:S02]  /*8720*/  IMAD.MOV.U32 R6, RZ, RZ, R13 ;  /* 0x000000ffff067224 */ /* 0x000fc400078e000d */
[----:B------:R-:W-:-:S07]  /*8730*/  IMAD.SHL.U32 R16, R17, 0x20, RZ ;  /* 0x0000002011107824 */ /* 0x000fce00078e00ff */
.L_x_184:
[----:B------:R-:W0:Y:S01]  /*8740*/  S2UR UR4, SR_CgaCtaId ;  /* 0x00000000000479c3 */ /* 0x000e220000008800 */
[----:B------:R-:W-:-:S07]  /*8750*/  MOV R10, 0x400 ;  /* 0x00000400000a7802 */ /* 0x000fce0000000f00 */
[----:B------:R-:W1:Y:S01]  /*8760*/  @!P2 LDC R11, c[0x0][0x500] ;  /* 0x00014000ff0bab82 */ /* 0x000e620000000800 */
[----:B0-----:R-:W-:-:S05]  /*8770*/  IMAD.U32 R17, RZ, RZ, UR4 ;  /* 0x00000004ff117e24 */ /* 0x001fca000f8e00ff */
[----:B------:R-:W-:Y:S02]  /*8780*/  LEA R21, R17, R10, 0x18 ;  /* 0x0000000a11157211 */ /* 0x000fe400078ec0ff */
[----:B------:R-:W-:-:S03]  /*8790*/  SHF.L.U32 R10, R5, 0x1f, RZ ;  /* 0x0000001f050a7819 */ /* 0x000fc600000006ff */
[----:B------:R-:W-:-:S04]  /*87a0*/  IMAD R19, R6, 0x8, R21 ;  /* 0x0000000806137824 */ /* 0x000fc800078e0215 */
[----:B------:R-:W0:Y:S02]  /*87b0*/  SYNCS.PHASECHK.TRANS64.TRYWAIT P1, [R19+URZ+0x128], R10 ;  /* 0x0001280a130075a7 */ /* 0x000e24000802017f */
[----:B01----:R-:W-:Y:S05]  /*87c0*/  @!P1 BRA `(.L_x_181) ;  /* 0x0000002000609947 */ /* 0x003fea0003800000 */
.L_x_236:
[----:B0-----:R-:W-:Y:S01]  /*87d0*/  PRMT R10, R14, 0x9910, RZ ;  /* 0x000099100e0a7816 */ /* 0x001fe200000000ff */
[----:B------:R0:W-:Y:S03]  /*87e0*/  @!P2 SYNCS.ARRIVE.TRANS64 RZ, [R19+URZ], R11 ;  /* 0x0000000b13ffa9a7 */ /* 0x0001e6000800003f */
[----:B------:R-:W-:-:S13]  /*87f0*/  ISETP.NE.AND P1, PT, R10, 0x2, PT ;  /* 0x000000020a00780c */ /* 0x000fda0003f25270 */
[----:B0-----:R-:W-:Y:S05]  /*8800*/  @P1 BRA `(.L_x_182) ;  /* 0x0000000000041947 */ /* 0x001fea0003800000 */
[----:B------:R-:W-:Y:S01]  /*8810*/  BPT.TRAP 0x1 ;  /* 0x000000040000795c */ /* 0x000fe20000300000 */
.L_x_182:
[----:B------:R-:W-:Y:S05]  /*8820*/  @P0 BRA `(.L_x_183) ;  /* 0x0000000000040947 */ /* 0x000fea0003800000 */
[----:B------:R-:W-:Y:S01]  /*8830*/  BPT.TRAP 0x1 ;  /* 0x000000040000795c */ /* 0x000fe20000300000 */
.L_x_183:
[----:B------:R-:W-:Y:S01]  /*8840*/  IMAD R10, R6, 0x2, R17 ;  /* 0x00000002060a7824 */ /* 0x000fe200078e0211 */
[----:B------:R-:W-:Y:S01]  /*8850*/  R2UR UR9, R19 ;  /* 0x00000000130972ca */ /* 0x000fe200000e0000 */
[----:B------:R-:W-:Y:S01]  /*8860*/  VIADD R22, R22, 0xffffffff ;  /* 0xffffffff16167836 */ /* 0x000fe20000000000 */
[----:B------:R-:W-:Y:S01]  /*8870*/  UIADD3 UR4, UP0, UR22, 0xf0, URZ ;  /* 0x000000f016047890 */ /* 0x000fe2000ff1e03f */
[--C-:B------:R-:W-:Y:S01]  /*8880*/  IMAD.U32 R10, R10, 0x400, R21.reuse ;  /* 0x000004000a0a7824 */ /* 0x100fe200078e0015 */
[----:B------:R-:W-:Y:S01]  /*8890*/  R2UR UR11, R16 ;  /* 0x00000000100b72ca */ /* 0x000fe200000e0000 */
[----:B------:R-:W-:Y:S01]  /*88a0*/  IMAD R21, R6, 0x1000, R21 ;  /* 0x0000100006157824 */ /* 0x000fe200078e0215 */
[----:B------:R-:W-:Y:S01]  /*88b0*/  R2UR UR10, R20 ;  /* 0x00000000140a72ca */ /* 0x000fe200000e0000 */
[----:B------:R-:W-:Y:S01]  /*88c0*/  UIADD3 UR24, UP1, UR22, 0x1f0, URZ ;  /* 0x000001f016187890 */ /* 0x000fe2000ff3e03f */
[----:B------:R-:W-:Y:S01]  /*88d0*/  R2UR UR5, R10 ;  /* 0x000000000a0572ca */ /* 0x000fe200000e0000 */
[----:B------:R-:W-:Y:S01]  /*88e0*/  VIADD R6, R6, 0x1 ;  /* 0x0000000106067836 */ /* 0x000fe20000000000 */
[----:B------:R-:W-:Y:S01]  /*88f0*/  R2UR UR8, R21 ;  /* 0x00000000150872ca */ /* 0x000fe200000e0000 */
[----:B------:R-:W-:Y:S01]  /*8900*/  UIADD3.X UR25, URZ, UR23, URZ, UP1, !UPT ;  /* 0x000000173f197290 */ /* 0x000fe20008ffe43f */
[----:B------:R-:W-:Y:S01]  /*8910*/  R2UR UR12, R4 ;  /* 0x00000000040c72ca */ /* 0x000fe200000e0000 */
[----:B------:R-:W-:Y:S01]  /*8920*/  UMOV UR20, 0x30000 ;  /* 0x0003000000147882 */ /* 0x000fe20000000000 */
[----:B------:R-:W-:Y:S01]  /*8930*/  R2UR UR19, R18 ;  /* 0x00000000121372ca */ /* 0x000fe200000e0000 */
[----:B------:R-:W-:Y:S01]  /*8940*/  UMOV UR6, 0x0 ;  /* 0x0000000000067882 */ /* 0x000fe20000000000 */
[----:B------:R-:W-:Y:S01]  /*8950*/  ISETP.GT.AND P4, PT, R22, 0x1, PT ;  /* 0x000000011600780c */ /* 0x000fe20003f84270 */
[----:B------:R-:W-:Y:S01]  /*8960*/  UMOV UR7, 0x10000000 ;  /* 0x1000000000077882 */ /* 0x000fe20000000000 */
[----:B------:R-:W-:Y:S01]  /*8970*/  ISETP.NE.AND P1, PT, R6, 0x25, PT ;  /* 0x000000250600780c */ /* 0x000fe20003f25270 */
[----:B------:R-:W-:-:S02]  /*8980*/  VIADD R20, R20, 0x20 ;  /* 0x0000002014147836 */ /* 0x000fc40000000000 */
[----:B------:R-:W-:Y:S01]  /*8990*/  UIADD3 UR14, UR5, 0x380, URZ ;  /* 0x00000380050e7890 */ /* 0x000fe2000fffe03f */
[----:B------:R-:W-:Y:S01]  /*89a0*/  SEL R10, RZ, 0x1, P1 ;  /* 0x00000001ff0a7807 */ /* 0x000fe20000800000 */
[----:B------:R-:W-:Y:S01]  /*89b0*/  UIADD3.X UR5, URZ, UR23, URZ, UP0, !UPT ;  /* 0x000000173f057290 */ /* 0x000fe200087fe43f */
[----:B------:R-:W-:Y:S01]  /*89c0*/  SEL R6, R6, RZ, P1 ;  /* 0x000000ff06067207 */ /* 0x000fe20000800000 */
[----:B------:R-:W-:Y:S01]  /*89d0*/  UIADD3 UR15, UR8, 0x12b80, URZ ;  /* 0x00012b80080f7890 */ /* 0x000fe2000fffe03f */
[----:B------:R-:W-:Y:S02]  /*89e0*/  LOP3.LUT R5, R5, R10, RZ, 0x3c, !PT ;  /* 0x0000000a05057212 */ /* 0x000fe400078e3cff */
[----:B------:R-:W-:-:S04]  /*89f0*/  UMOV UR8, UR14 ;  /* 0x0000000e00087c82 */ /* 0x000fc80008000000 */
[----:B------:R0:W-:Y:S02]  /*8a00*/  UTMALDG.3D.MULTICAST [UR8], [UR4], UR20, desc[UR6] ;  /* 0x00000608040073b4 */ /* 0x0001e40008011814 */
[----:B0-----:R-:W-:Y:S01]  /*8a10*/  UMOV UR8, UR15 ;  /* 0x0000000f00087c82 */ /* 0x001fe20008000000 */
[----:B------:R-:W-:Y:S02]  /*8a20*/  UMOV UR11, UR19 ;  /* 0x00000013000b7c82 */ /* 0x000fe40008000000 */
[----:B------:R0:W-:Y:S02]  /*8a30*/  UTMALDG.3D [UR8], [UR24], desc[UR6] ;  /* 0x00000608180075b4 */ /* 0x0001e40008011000 */
[----:B0-----:R-:W-:Y:S05]  /*8a40*/  @P4 BRA `(.L_x_184) ;  /* 0xfffffffc003c4947 */ /* 0x001fea000383ffff */
.L_x_180:
[----:B------:R-:W-:Y:S05]  /*8a50*/  BSYNC B1 ;  /* 0x0000000000017941 */ /* 0x000fea0003800000 */
.L_x_179:
[----:B------:R-:W-:Y:S01]  /*8a60*/  LOP3.LUT P5, RZ, R15, 0xff, RZ, 0xc0, !PT ;  /* 0x000000ff0fff7812 */ /* 0x000fe200078ac0ff */
[----:B------:R-:W-:Y:S01]  /*8a70*/  VIADD R6, R13, UR13 ;  /* 0x0000000d0d067c36 */ /* 0x000fe20008000000 */
[----:B------:R-:W-:Y:S02]  /*8a80*/  UISETP.GE.U32.AND UP0, UPT, UR13, 0x25, UPT ;  /* 0x000000250d00788c */ /* 0x000fe4000bf06070 */
[----:B------:R-:W-:Y:S01]  /*8a90*/  IMAD.U32 R11, RZ, RZ, UR13 ;  /* 0x0000000dff0b7e24 */ /* 0x000fe2000f8e00ff */
[----:B------:R-:W-:Y:S01]  /*8aa0*/  ULDC.64 UR4, c[0x0][0x650] ;  /* 0x0001940000047ab9 */ /* 0x000fe20000000a00 */
[C---:B------:R-:W-:Y:S01]  /*8ab0*/  IMAD.WIDE.U32 R4, R6.reuse, -0x45306eb3, RZ ;  /* 0xbacf914d06047825 */ /* 0x040fe200078e00ff */
[C---:B------:R-:W-:Y:S01]  /*8ac0*/  ISETP.GT.U32.AND P1, PT, R6.reuse, 0x24, PT ;  /* 0x000000240600780c */ /* 0x040fe20003f24070 */
[----:B------:R-:W-:Y:S01]  /*8ad0*/  BSSY B1, `(.L_x_185) ;  /* 0x000006b000017945 */ /* 0x000fe20003800000 */
[----:B------:R-:W-:Y:S01]  /*8ae0*/  PLOP3.LUT P4, PT, PT, PT, UP0, 0x80, 0x0 ;  /* 0x000000000000781c */ /* 0x000fe20003f8f008 */
[----:B------:R-:W-:Y:S01]  /*8af0*/  IMAD.IADD R4, R6, 0x1, -R5 ;  /* 0x0000000106047824 */ /* 0x000fe200078e0a05 */
[----:B------:R-:W-:-:S02]  /*8b00*/  ISETP.LT.U32.AND P1, PT, R11, 0x25, P1 ;  /* 0x000000250b00780c */ /* 0x000fc40000f21070 */
[----:B------:R-:W-:Y:S01]  /*8b10*/  PRMT R15, RZ, 0x7610, R15 ;  /* 0x00007610ff0f7816 */ /* 0x000fe2000000000f */
[----:B------:R-:W0:Y:S01]  /*8b20*/  @P5 S2R R17, SR_CgaCtaId ;  /* 0x0000000000115919 */ /* 0x000e220000008800 */
[----:B------:R-:W-:Y:S02]  /*8b30*/  SEL R11, RZ, 0x1, !P1 ;  /* 0x00000001ff0b7807 */ /* 0x000fe40004800000 */
[----:B------:R-:W-:Y:S02]  /*8b40*/  IADD3 R2, P1, R2, R8, RZ ;  /* 0x0000000802027210 */ /* 0x000fe40007f3e0ff */
[----:B------:R-:W-:Y:S02]  /*8b50*/  @P5 MOV R10, 0x400 ;  /* 0x00000400000a5802 */ /* 0x000fe40000000f00 */
[----:B------:R-:W-:Y:S01]  /*8b60*/  LEA.HI R4, R4, R5, RZ, 0x1f ;  /* 0x0000000504047211 */ /* 0x000fe200078ff8ff */
[----:B------:R-:W-:Y:S01]  /*8b70*/  IMAD.X R3, R3, 0x1, R0, P1 ;  /* 0x0000000103037824 */ /* 0x000fe200008e0600 */
[----:B------:R-:W-:Y:S01]  /*8b80*/  ISETP.GE.U32.AND P1, PT, R2, UR4, PT ;  /* 0x0000000402007c0c */ /* 0x000fe2000bf26070 */
[----:B------:R-:W-:Y:S01]  /*8b90*/  IMAD.MOV.U32 R5, RZ, RZ, -0x1 ;  /* 0xffffffffff057424 */ /* 0x000fe200078e00ff */
[----:B------:R-:W-:-:S02]  /*8ba0*/  LOP3.LUT R12, R12, R11, RZ, 0x3c, !PT ;  /* 0x0000000b0c0c7212 */ /* 0x000fc400078e3cff */
[----:B------:R-:W-:Y:S02]  /*8bb0*/  ISETP.GE.U32.AND.EX P1, PT, R3, UR5, PT, P1 ;  /* 0x0000000503007c0c */ /* 0x000fe4000bf26110 */
[----:B------:R-:W-:Y:S01]  /*8bc0*/  SHF.R.U32.HI R13, RZ, 0x5, R4 ;  /* 0x00000005ff0d7819 */ /* 0x000fe20000011604 */
[----:B------:R-:W-:-:S03]  /*8bd0*/  IMAD.MOV.U32 R4, RZ, RZ, -0x1 ;  /* 0xffffffffff047424 */ /* 0x000fc600078e00ff */
[----:B------:R-:W-:Y:S01]  /*8be0*/  @P4 LOP3.LUT R12, R12, 0x1, R13, 0x78, !PT ;  /* 0x000000010c0c4812 */ /* 0x000fe200078e780d */
[----:B------:R-:W-:Y:S02]  /*8bf0*/  IMAD R13, R13, -0x25, R6 ;  /* 0xffffffdb0d0d7824 */ /* 0x000fe400078e0206 */
[----:B------:R-:W-:Y:S01]  /*8c00*/  IMAD.MOV.U32 R6, RZ, RZ, -0x1 ;  /* 0xffffffffff067424 */ /* 0x000fe200078e00ff */
[----:B0-----:R-:W-:-:S04]  /*8c10*/  @P5 LEA R10, R17, R10, 0x18 ;  /* 0x0000000a110a5211 */ /* 0x001fc800078ec0ff */
[----:B------:R0:W-:Y:S02]  /*8c20*/  @P5 SYNCS.ARRIVE.TRANS64.A1T0 RZ, [R10+URZ+0x288], RZ ;  /* 0x000288ff0aff59a7 */ /* 0x0001e4000810003f */
[----:B0-----:R-:W-:Y:S01]  /*8c30*/  PRMT R10, RZ, 0x7610, R10 ;  /* 0x00007610ff0a7816 */ /* 0x001fe2000000000a */
[----:B------:R-:W-:Y:S06]  /*8c40*/  @P1 BRA `(.L_x_186) ;  /* 0x00000004004c1947 */ /* 0x000fec0003800000 */
[----:B------:R-:W0:Y:S01]  /*8c50*/  S2R R18, SR_CTAID.X ;  /* 0x0000000000127919 */ /* 0x000e220000002500 */
[----:B------:R-:W-:Y:S01]  /*8c60*/  ULDC.64 UR4, c[0x0][0x628] ;  /* 0x00018a0000047ab9 */ /* 0x000fe20000000a00 */
[----:B------:R-:W1:Y:S01]  /*8c70*/  LDC R19, c[0x0][0x144] ;  /* 0x00005100ff137b82 */ /* 0x000e620000000800 */
[----:B------:R-:W-:Y:S01]  /*8c80*/  ISETP.NE.U32.AND P1, PT, RZ, UR4, PT ;  /* 0x00000004ff007c0c */ /* 0x000fe2000bf25070 */
[----:B------:R-:W2:Y:S01]  /*8c90*/  S2R R6, SR_CTAID.Y ;  /* 0x0000000000067919 */ /* 0x000ea20000002600 */
[----:B------:R-:W-:Y:S01]  /*8ca0*/  ULDC UR7, c[0x0][0x630] ;  /* 0x00018c0000077ab9 */ /* 0x000fe20000000800 */
[----:B------:R-:W-:Y:S01]  /*8cb0*/  ULDC UR8, c[0x0][0x150] ;  /* 0x0000540000087ab9 */ /* 0x000fe20000000800 */
[----:B------:R-:W-:Y:S01]  /*8cc0*/  ISETP.NE.AND.EX P1, PT, RZ, UR5, PT, P1 ;  /* 0x00000005ff007c0c */ /* 0x000fe2000bf25310 */
[----:B------:R-:W-:Y:S02]  /*8cd0*/  IMAD.MOV.U32 R4, RZ, RZ, R2 ;  /* 0x000000ffff047224 */ /* 0x000fe400078e0002 */
[----:B------:R-:W-:Y:S01]  /*8ce0*/  IMAD.MOV.U32 R5, RZ, RZ, R3 ;  /* 0x000000ffff057224 */ /* 0x000fe200078e0003 */
[----:B0-----:R-:W-:-:S09]  /*8cf0*/  I2FP.F32.U32 R20, R18 ;  /* 0x0000001200147245 */ /* 0x001fd20000201000 */
[----:B------:R-:W-:Y:S05]  /*8d00*/  @!P1 BRA `(.L_x_187) ;  /* 0x0000000000289947 */ /* 0x000fea0003800000 */
[----:B------:R-:W-:Y:S02]  /*8d10*/  ULDC UR6, c[0x0][0x634] ;  /* 0x00018d0000067ab9 */ /* 0x000fe40000000800 */
[----:B------:R-:W-:-:S05]  /*8d20*/  IADD3 R5, P1, R2, UR6, RZ ;  /* 0x0000000602057c10 */ /* 0x000fca000ff3e0ff */
[----:B------:R-:W-:-:S04]  /*8d30*/  IMAD.X R21, RZ, RZ, R3, P1 ;  /* 0x000000ffff157224 */ /* 0x000fc800008e0603 */
[----:B------:R-:W-:-:S04]  /*8d40*/  IMAD.WIDE.U32 R10, R21, UR4, RZ ;  /* 0x00000004150a7c25 */ /* 0x000fc8000f8e00ff */
[----:B------:R-:W-:-:S04]  /*8d50*/  IMAD.WIDE.U32 R10, P1, R5, UR5, R10 ;  /* 0x00000005050a7c25 */ /* 0x000fc8000f82000a */
[----:B------:R-:W-:-:S04]  /*8d60*/  IMAD.WIDE.U32 R4, R5, UR4, RZ ;  /* 0x0000000405047c25 */ /* 0x000fc8000f8e00ff */
[----:B------:R-:W-:Y:S01]  /*8d70*/  IMAD.MOV.U32 R4, RZ, RZ, R11 ;  /* 0x000000ffff047224 */ /* 0x000fe200078e000b */
[----:B------:R-:W-:Y:S01]  /*8d80*/  IADD3 RZ, P4, R5, R10, RZ ;  /* 0x0000000a05ff7210 */ /* 0x000fe20007f9e0ff */
[----:B------:R-:W-:-:S04]  /*8d90*/  IMAD.X R5, RZ, RZ, RZ, P1 ;  /* 0x000000ffff057224 */ /* 0x000fc800008e06ff */
[----:B------:R-:W-:-:S08]  /*8da0*/  IMAD.WIDE.U32.X R4, R21, UR5, R4, P4 ;  /* 0x0000000515047c25 */ /* 0x000fd0000a0e0404 */
.L_x_187:
[----:B------:R-:W-:Y:S01]  /*8db0*/  FMUL R20, R20, UR8 ;  /* 0x0000000814147c20 */ /* 0x000fe20008400000 */
[--C-:B------:R-:W-:Y:S01]  /*8dc0*/  SHF.R.U64 R16, R4, UR7, R5.reuse ;  /* 0x0000000704107c19 */ /* 0x100fe20008001205 */
[----:B------:R-:W-:Y:S01]  /*8dd0*/  ULDC.64 UR4, c[0x0][0x620] ;  /* 0x0001880000047ab9 */ /* 0x000fe20000000a00 */
[----:B------:R-:W-:Y:S01]  /*8de0*/  SHF.R.U32.HI R4, RZ, UR7, R5 ;  /* 0x00000007ff047c19 */ /* 0x000fe20008011605 */
[----:B------:R-:W-:Y:S01]  /*8df0*/  ULDC.64 UR6, c[0x0][0x640] ;  /* 0x0001900000067ab9 */ /* 0x000fe20000000a00 */
[----:B------:R-:W-:Y:S01]  /*8e00*/  IADD3 R5, P1, RZ, -R16, RZ ;  /* 0x80000010ff057210 */ /* 0x000fe20007f3e0ff */
[----:B------:R-:W0:Y:S01]  /*8e10*/  F2I.U32.TRUNC.NTZ R20, R20 ;  /* 0x0000001400147305 */ /* 0x000e22000020f000 */
[----:B------:R-:W3:Y:S03]  /*8e20*/  LDC R21, c[0x0][0x148] ;  /* 0x00005200ff157b82 */ /* 0x000ee60000000800 */
[----:B------:R-:W-:Y:S01]  /*8e30*/  IMAD.X R4, RZ, RZ, ~R4, P1 ;  /* 0x000000ffff047224 */ /* 0x000fe200008e0e04 */
[----:B------:R-:W-:-:S03]  /*8e40*/  ISETP.NE.U32.AND P1, PT, RZ, UR6, PT ;  /* 0x00000006ff007c0c */ /* 0x000fc6000bf25070 */
[----:B------:R-:W-:Y:S01]  /*8e50*/  IMAD R4, R4, UR4, RZ ;  /* 0x0000000404047c24 */ /* 0x000fe2000f8e02ff */
[----:B------:R-:W-:-:S03]  /*8e60*/  ISETP.NE.AND.EX P1, PT, RZ, UR7, PT, P1 ;  /* 0x00000007ff007c0c */ /* 0x000fc6000bf25310 */
[C---:B------:R-:W-:Y:S01]  /*8e70*/  IMAD R11, R5.reuse, UR5, R4 ;  /* 0x00000005050b7c24 */ /* 0x040fe2000f8e0204 */
[----:B------:R-:W-:Y:S01]  /*8e80*/  ULDC UR5, c[0x0][0x154] ;  /* 0x0000550000057ab9 */ /* 0x000fe20000000800 */
[----:B------:R-:W-:Y:S01]  /*8e90*/  IMAD.WIDE.U32 R4, R5, UR4, R2 ;  /* 0x0000000405047c25 */ /* 0x000fe2000f8e0002 */
[----:B------:R-:W-:-:S03]  /*8ea0*/  ULDC UR4, c[0x0][0x618] ;  /* 0x0001860000047ab9 */ /* 0x000fc60000000800 */
[----:B0-----:R-:W-:Y:S02]  /*8eb0*/  IMAD.MOV R10, RZ, RZ, -R20 ;  /* 0x000000ffff0a7224 */ /* 0x001fe400078e0a14 */
[----:B------:R-:W-:Y:S02]  /*8ec0*/  IMAD.IADD R5, R5, 0x1, R11 ;  /* 0x0000000105057824 */ /* 0x000fe400078e020b */
[----:B-1----:R-:W-:Y:S01]  /*8ed0*/  IMAD R18, R19, R10, R18 ;  /* 0x0000000a13127224 */ /* 0x002fe200078e0212 */
[----:B--2---:R-:W-:Y:S02]  /*8ee0*/  I2FP.F32.U32 R10, R6 ;  /* 0x00000006000a7245 */ /* 0x004fe40000201000 */
[--C-:B------:R-:W-:Y:S02]  /*8ef0*/  SHF.R.U64 R19, R4, UR4, R5.reuse ;  /* 0x0000000404137c19 */ /* 0x100fe40008001205 */
[----:B------:R-:W-:Y:S01]  /*8f00*/  SHF.R.U32.HI R4, RZ, UR4, R5 ;  /* 0x00000004ff047c19 */ /* 0x000fe20008011605 */
[----:B------:R-:W-:Y:S01]  /*8f10*/  FMUL R10, R10, UR5 ;  /* 0x000000050a0a7c20 */ /* 0x000fe20008400000 */
[----:B------:R-:W-:-:S02]  /*8f20*/  ULDC UR4, c[0x0][0x608] ;  /* 0x0001820000047ab9 */ /* 0x000fc40000000800 */
[--C-:B------:R-:W-:Y:S01]  /*8f30*/  SHF.R.U64 R22, R19, UR4, R4.reuse ;  /* 0x0000000413167c19 */ /* 0x100fe20008001204 */
[----:B------:R0:W1:Y:S01]  /*8f40*/  F2I.U32.TRUNC.NTZ R24, R10 ;  /* 0x0000000a00187305 */ /* 0x000062000020f000 */
[----:B------:R-:W-:Y:S01]  /*8f50*/  SHF.R.U32.HI R5, RZ, UR4, R4 ;  /* 0x00000004ff057c19 */ /* 0x000fe20008011604 */
[----:B------:R-:W-:-:S03]  /*8f60*/  ULDC UR4, c[0x0][0x658] ;  /* 0x0001960000047ab9 */ /* 0x000fc60000000800 */
[--C-:B------:R-:W-:Y:S02]  /*8f70*/  SHF.R.U64 R20, R22, UR4, R5.reuse ;  /* 0x0000000416147c19 */ /* 0x100fe40008001205 */
[----:B------:R-:W-:-:S03]  /*8f80*/  SHF.R.U32.HI R23, RZ, UR4, R5 ;  /* 0x00000004ff177c19 */ /* 0x000fc60008011605 */
[----:B------:R-:W-:Y:S02]  /*8f90*/  IMAD.MOV.U32 R4, RZ, RZ, R20 ;  /* 0x000000ffff047224 */ /* 0x000fe400078e0014 */
[----:B------:R-:W-:Y:S01]  /*8fa0*/  IMAD.MOV.U32 R5, RZ, RZ, R23 ;  /* 0x000000ffff057224 */ /* 0x000fe200078e0017 */
[----:B0-----:R-:W-:Y:S06]  /*8fb0*/  @!P1 BRA `(.L_x_188) ;  /* 0x0000000000289947 */ /* 0x001fec0003800000 */
        /* <DEDUP_REMOVED lines=10> */
.L_x_188:
[----:B------:R-:W-:Y:S01]  /*9060*/  ULDC UR4, c[0x0][0x648] ;  /* 0x0001920000047ab9 */ /* 0x000fe20000000800 */
[----:B------:R-:W-:Y:S01]  /*9070*/  LOP3.LUT R22, R22, UR17, RZ, 0xc0, !PT ;  /* 0x0000001116167c12 */ /* 0x000fe2000f8ec0ff */
[----:B-1----:R-:W-:Y:S01]  /*9080*/  IMAD.MOV R24, RZ, RZ, -R24 ;  /* 0x000000ffff187224 */ /* 0x002fe200078e0a18 */
[----:B------:R-:W-:Y:S01]  /*9090*/  SHF.R.U64 R5, R4, UR4, R5 ;  /* 0x0000000404057c19 */ /* 0x000fe20008001205 */
[----:B------:R-:W-:Y:S01]  /*90a0*/  ULDC UR4, c[0x0][0x638] ;  /* 0x00018e0000047ab9 */ /* 0x000fe20000000800 */
[----:B------:R-:W-:Y:S01]  /*90b0*/  LOP3.LUT R19, R19, UR16, RZ, 0xc0, !PT ;  /* 0x0000001013137c12 */ /* 0x000fe2000f8ec0ff */
[----:B---3--:R-:W-:Y:S01]  /*90c0*/  @P3 IMAD R18, R21, R24, R6 ;  /* 0x0000001815123224 */ /* 0x008fe200078e0206 */
[----:B------:R-:W-:Y:S01]  /*90d0*/  ULDC UR5, c[0x0][0x610] ;  /* 0x0001840000057ab9 */ /* 0x000fe20000000800 */
[----:B------:R-:W-:Y:S02]  /*90e0*/  IMAD.MOV R11, RZ, RZ, -R5 ;  /* 0x000000ffff0b7224 */ /* 0x000fe400078e0a05 */
[----:B------:R-:W-:-:S02]  /*90f0*/  IMAD R5, R5, UR18, R22 ;  /* 0x0000001205057c24 */ /* 0x000fc4000f8e0216 */
[----:B------:R-:W-:Y:S01]  /*9100*/  IMAD R20, R11, UR4, R20 ;  /* 0x000000040b147c24 */ /* 0x000fe2000f8e0214 */
[----:B------:R-:W-:Y:S01]  /*9110*/  ULDC UR4, c[0x0][0x600] ;  /* 0x0001800000047ab9 */ /* 0x000fe20000000800 */
[----:B------:R-:W-:Y:S02]  /*9120*/  IMAD R18, R5, UR5, R18 ;  /* 0x0000000505127c24 */ /* 0x000fe4000f8e0212 */
[----:B------:R-:W-:Y:S02]  /*9130*/  IMAD R11, R20, UR4, R19 ;  /* 0x00000004140b7c24 */ /* 0x000fe4000f8e0213 */
[----:B------:R-:W-:Y:S02]  /*9140*/  IMAD.MOV.U32 R10, RZ, RZ, 0x1 ;  /* 0x00000001ff0a7424 */ /* 0x000fe400078e00ff */
[----:B------:R-:W-:Y:S01]  /*9150*/  IMAD.MOV.U32 R4, RZ, RZ, R16 ;  /* 0x000000ffff047224 */ /* 0x000fe200078e0010 */
[----:B------:R-:W-:Y:S02]  /*9160*/  SEL R5, R11, R18, !P3 ;  /* 0x000000120b057207 */ /* 0x000fe40005800000 */
[----:B------:R-:W-:-:S07]  /*9170*/  SEL R6, R18, R11, !P3 ;  /* 0x0000000b12067207 */ /* 0x000fce0005800000 */
.L_x_186:
[----:B------:R-:W-:Y:S05]  /*9180*/  BSYNC B1 ;  /* 0x0000000000017941 */ /* 0x000fea0003800000 */
.L_x_185:
[----:B------:R-:W-:-:S13]  /*9190*/  LOP3.LUT P1, RZ, R10, 0xff, RZ, 0xc0, !PT ;  /* 0x000000ff0aff7812 */ /* 0x000fda000782c0ff */
[----:B------:R-:W-:Y:S05]  /*91a0*/  @P1 BRA `(.L_x_189) ;  /* 0xfffffff4002c1947 */ /* 0x000fea000383ffff */
[----:B------:R-:W-:Y:S05]  /*91b0*/  BSYNC B0 ;  /* 0x0000000000007941 */ /* 0x000fea0003800000 */
.L_x_177:
[----:B------:R-:W-:-:S03]  /*91c0*/  UMOV UR4, 0xffffffff ;  /* 0xffffffff00047882 */ /* 0x000fc60000000000 */
[----:B------:R-:W-:Y:S05]  /*91d0*/  BRA.DIV UR4, `(.L_x_190) ;  /* 0x0000001604f07947 */ /* 0x000fea000b800000 */
[----:B------:R-:W-:-:S13]  /*91e0*/  ELECT P0, URZ, PT ;  /* 0x00000000003f782f */ /* 0x000fda0003800000 */
.L_x_239:
[----:B------:R-:W-:Y:S04]  /*91f0*/  BSSY B0, `(.L_x_191) ;  /* 0x0000154000007945 */ /* 0x000fe80003800000 */
[----:B------:R-:W-:Y:S05]  /*9200*/  @!P0 BRA `(.L_x_192) ;  /* 0x0000001400488947 */ /* 0x000fea0003800000 */
[----:B------:R-:W-:-:S04]  /*9210*/  LOP3.LUT R7, R7, 0x2, RZ, 0xfc, !PT ;  /* 0x0000000207077812 */ /* 0x000fc800078efcff */
[----:B------:R-:W-:-:S13]  /*9220*/  ISETP.NE.AND P0, PT, R7, 0x3, PT ;  /* 0x000000030700780c */ /* 0x000fda0003f05270 */
[----:B------:R-:W-:Y:S05]  /*9230*/  @!P0 BRA `(.L_x_193) ;  /* 0x0000000000048947 */ /* 0x000fea0003800000 */
[----:B------:R-:W-:Y:S01]  /*9240*/  BPT.TRAP 0x1 ;  /* 0x000000040000795c */ /* 0x000fe20000300000 */
.L_x_193:
[----:B------:R-:W0:Y:S01]  /*9250*/  S2R R3, SR_CgaCtaId ;  /* 0x0000000000037919 */ /* 0x000e220000008800 */
[----:B------:R-:W-:Y:S02]  /*9260*/  MOV R0, 0x400 ;  /* 0x0000040000007802 */ /* 0x000fe40000000f00 */
[----:B------:R-:W-:Y:S02]  /*9270*/  SHF.L.U32 R2, R12, 0x1f, RZ ;  /* 0x0000001f0c027819 */ /* 0x000fe400000006ff */
[----:B0-----:R-:W-:-:S05]  /*9280*/  LEA R0, R3, R0, 0x18 ;  /* 0x0000000003007211 */ /* 0x001fca00078ec0ff */
[----:B------:R-:W-:-:S04]  /*9290*/  VIADD R0, R0, 0x128 ;  /* 0x0000012800007836 */ /* 0x000fc80000000000 */
[C---:B------:R-:W-:Y:S02]  /*92a0*/  IMAD R5, R13.reuse, 0x8, R0 ;  /* 0x000000080d057824 */ /* 0x040fe400078e0200 */
[----:B------:R-:W-:Y:S02]  /*92b0*/  VIADD R13, R13, 0x1 ;  /* 0x000000010d0d7836 */ /* 0x000fe40000000000 */
[----:B------:R-:W0:Y:S03]  /*92c0*/  SYNCS.PHASECHK.TRANS64.TRYWAIT P0, [R5+URZ], R2 ;  /* 0x00000002050075a7 */ /* 0x000e26000800017f */
[----:B------:R-:W-:-:S04]  /*92d0*/  ISETP.NE.AND P1, PT, R13, 0x25, PT ;  /* 0x000000250d00780c */ /* 0x000fc80003f25270 */
[----:B------:R-:W-:Y:S02]  /*92e0*/  SEL R3, RZ, 0x1, P1 ;  /* 0x00000001ff037807 */ /* 0x000fe40000800000 */
[----:B------:R-:W-:Y:S02]  /*92f0*/  SEL R13, R13, RZ, P1 ;  /* 0x000000ff0d0d7207 */ /* 0x000fe40000800000 */
[----:B------:R-:W-:-:S03]  /*9300*/  LOP3.LUT R12, R12, R3, RZ, 0x3c, !PT ;  /* 0x000000030c0c7212 */ /* 0x000fc600078e3cff */
[----:B------:R-:W-:Y:S01]  /*9310*/  IMAD R7, R13, 0x8, R0 ;  /* 0x000000080d077824 */ /* 0x000fe200078e0200 */
[----:B------:R-:W-:Y:S01]  /*9320*/  SHF.L.U32 R4, R12, 0x1f, RZ ;  /* 0x0000001f0c047819 */ /* 0x000fe200000006ff */
[----:B0-----:R-:W-:Y:S06]  /*9330*/  @!P0 BRA `(.L_x_194) ;  /* 0x0000001400bc8947 */ /* 0x001fec0003800000 */
.L_x_240:
[----:B------:R-:W1:Y:S01]  /*9340*/  SYNCS.PHASECHK.TRANS64.TRYWAIT P0, [R7+URZ], R4 ;  /* 0x00000004070075a7 */ /* 0x000e62000800017f */
[----:B0-----:R-:W-:-:S05]  /*9350*/  VIADD R2, R13, 0x1 ;  /* 0x000000010d027836 */ /* 0x001fca0000000000 */
[----:B------:R-:W-:-:S04]  /*9360*/  ISETP.NE.AND P1, PT, R2, 0x25, PT ;  /* 0x000000250200780c */ /* 0x000fc80003f25270 */
[----:B------:R-:W-:Y:S02]  /*9370*/  SEL R3, RZ, 0x1, P1 ;  /* 0x00000001ff037807 */ /* 0x000fe40000800000 */
[----:B------:R-:W-:Y:S02]  /*9380*/  SEL R9, R2, RZ, P1 ;  /* 0x000000ff02097207 */ /* 0x000fe40000800000 */
[----:B------:R-:W-:-:S03]  /*9390*/  LOP3.LUT R12, R12, R3, RZ, 0x3c, !PT ;  /* 0x000000030c0c7212 */ /* 0x000fc600078e3cff */
[----:B------:R-:W-:Y:S01]  /*93a0*/  IMAD R6, R9, 0x8, R0 ;  /* 0x0000000809067824 */ /* 0x000fe200078e0200 */
[----:B------:R-:W-:Y:S01]  /*93b0*/  SHF.L.U32 R5, R12, 0x1f, RZ ;  /* 0x0000001f0c057819 */ /* 0x000fe200000006ff */
[----:B-1----:R-:W-:Y:S06]  /*93c0*/  @!P0 BRA `(.L_x_195) ;  /* 0x0000001400ac8947 */ /* 0x002fec0003800000 */
.L_x_241:
[----:B------:R-:W1:Y:S01]  /*93d0*/  SYNCS.PHASECHK.TRANS64.TRYWAIT P0, [R6+URZ], R5 ;  /* 0x00000005060075a7 */ /* 0x000e62000800017f */
[----:B------:R-:W-:-:S05]  /*93e0*/  VIADD R2, R9, 0x1 ;  /* 0x0000000109027836 */ /* 0x000fca0000000000 */
[----:B------:R-:W-:-:S04]  /*93f0*/  ISETP.NE.AND P1, PT, R2, 0x25, PT ;  /* 0x000000250200780c */ /* 0x000fc80003f25270 */
[----:B------:R-:W-:Y:S02]  /*9400*/  SEL R3, RZ, 0x1, P1 ;  /* 0x00000001ff037807 */ /* 0x000fe40000800000 */
[----:B0-----:R-:W-:Y:S02]  /*9410*/  SEL R7, R2, RZ, P1 ;  /* 0x000000ff02077207 */ /* 0x001fe40000800000 */
[----:B------:R-:W-:-:S03]  /*9420*/  LOP3.LUT R12, R12, R3, RZ, 0x3c, !PT ;  /* 0x000000030c0c7212 */ /* 0x000fc600078e3cff */
[----:B------:R-:W-:Y:S01]  /*9430*/  IMAD R9, R7, 0x8, R0 ;  /* 0x0000000807097824 */ /* 0x000fe200078e0200 */
[----:B------:R-:W-:Y:S01]  /*9440*/  SHF.L.U32 R4, R12, 0x1f, RZ ;  /* 0x0000001f0c047819 */ /* 0x000fe200000006ff */
[----:B-1----:R-:W-:Y:S06]  /*9450*/  @!P0 BRA `(.L_x_196) ;  /* 0x00000014009c8947 */ /* 0x002fec0003800000 */
.L_x_242:
[----:B------:R-:W1:Y:S01]  /*9460*/  SYNCS.PHASECHK.TRANS64.TRYWAIT P0, [R9+URZ], R4 ;  /* 0x00000004090075a7 */ /* 0x000e62000800017f */
[----:B------:R-:W-:-:S05]  /*9470*/  VIADD R2, R7, 0x1 ;  /* 0x0000000107027836 */ /* 0x000fca0000000000 */
[----:B------:R-:W-:-:S04]  /*9480*/  ISETP.NE.AND P1, PT, R2, 0x25, PT ;  /* 0x000000250200780c */ /* 0x000fc80003f25270 */
[----:B------:R-:W-:Y:S02]  /*9490*/  SEL R3, RZ, 0x1, P1 ;  /* 0x00000001ff037807 */ /* 0x000fe40000800000 */
[----:B------:R-:W-:Y:S02]  /*94a0*/  SEL R7, R2, RZ, P1 ;  /* 0x000000ff02077207 */ /* 0x000fe40000800000 */
[----:B------:R-:W-:-:S03]  /*94b0*/  LOP3.LUT R12, R12, R3, RZ, 0x3c, !PT ;  /* 0x000000030c0c7212 */ /* 0x000fc600078e3cff */
[----:B0-----:R-:W-:Y:S01]  /*94c0*/  IMAD R6, R7, 0x8, R0 ;  /* 0x0000000807067824 */ /* 0x001fe200078e0200 */
[----:B------:R-:W-:Y:S01]  /*94d0*/  SHF.L.U32 R5, R12, 0x1f, RZ ;  /* 0x0000001f0c057819 */ /* 0x000fe200000006ff */
[----:B-1----:R-:W-:Y:S06]  /*94e0*/  @!P0 BRA `(.L_x_197) ;  /* 0x00000014008c8947 */ /* 0x002fec0003800000 */
.L_x_243:
        /* <DEDUP_REMOVED lines=9> */
.L_x_244:
        /* <DEDUP_REMOVED lines=9> */
.L_x_245:
        /* <DEDUP_REMOVED lines=9> */
.L_x_246:
        /* <DEDUP_REMOVED lines=9> */
.L_x_247:
        /* <DEDUP_REMOVED lines=9> */
.L_x_248:
        /* <DEDUP_REMOVED lines=9> */
.L_x_249:
        /* <DEDUP_REMOVED lines=9> */
.L_x_250:
        /* <DEDUP_REMOVED lines=9> */
.L_x_251:
        /* <DEDUP_REMOVED lines=9> */
.L_x_252:
        /* <DEDUP_REMOVED lines=9> */
.L_x_253:
        /* <DEDUP_REMOVED lines=9> */
.L_x_254:
        /* <DEDUP_REMOVED lines=9> */
.L_x_255:
        /* <DEDUP_REMOVED lines=9> */
.L_x_256:
        /* <DEDUP_REMOVED lines=9> */
.L_x_257:
        /* <DEDUP_REMOVED lines=9> */
.L_x_258:
        /* <DEDUP_REMOVED lines=9> */
.L_x_259:
        /* <DEDUP_REMOVED lines=9> */
.L_x_260:
        /* <DEDUP_REMOVED lines=9> */
.L_x_261:
        /* <DEDUP_REMOVED lines=9> */
.L_x_262:
        /* <DEDUP_REMOVED lines=9> */
.L_x_263:
        /* <DEDUP_REMOVED lines=9> */
.L_x_264:
        /* <DEDUP_REMOVED lines=9> */
.L_x_265:
        /* <DEDUP_REMOVED lines=9> */
.L_x_266:
        /* <DEDUP_REMOVED lines=9> */
.L_x_267:
        /* <DEDUP_REMOVED lines=9> */
.L_x_268:
        /* <DEDUP_REMOVED lines=9> */
.L_x_269:
        /* <DEDUP_REMOVED lines=9> */
.L_x_270:
        /* <DEDUP_REMOVED lines=9> */
.L_x_271:
        /* <DEDUP_REMOVED lines=9> */
.L_x_272:
[----:B------:R-:W1:Y:S01]  /*a540*/  SYNCS.PHASECHK.TRANS64.TRYWAIT P0, [R9+URZ], R4 ;  /* 0x00000004090075a7 */ /* 0x000e62000800017f */
[----:B------:R-:W-:-:S05]  /*a550*/  VIADD R2, R7, 0x1 ;  /* 0x0000000107027836 */ /* 0x000fca0000000000 */
[----:B------:R-:W-:-:S04]  /*a560*/  ISETP.NE.AND P1, PT, R2, 0x25, PT ;  /* 0x000000250200780c */ /* 0x000fc80003f25270 */
[----:B------:R-:W-:Y:S02]  /*a570*/  SEL R3, RZ, 0x1, P1 ;  /* 0x00000001ff037807 */ /* 0x000fe40000800000 */
[----:B------:R-:W-:Y:S02]  /*a580*/  SEL R7, R2, RZ, P1 ;  /* 0x000000ff02077207 */ /* 0x000fe40000800000 */
[----:B------:R-:W-:-:S03]  /*a590*/  LOP3.LUT R12, R12, R3, RZ, 0x3c, !PT ;  /* 0x000000030c0c7212 */ /* 0x000fc600078e3cff */
[----:B------:R-:W-:Y:S01]  /*a5a0*/  IMAD R8, R7, 0x8, R0 ;  /* 0x0000000807087824 */ /* 0x000fe200078e0200 */
[----:B0-----:R-:W-:Y:S01]  /*a5b0*/  SHF.L.U32 R5, R12, 0x1f, RZ ;  /* 0x0000001f0c057819 */ /* 0x001fe200000006ff */
[----:B-1----:R-:W-:Y:S06]  /*a5c0*/  @!P0 BRA `(.L_x_227) ;  /* 0x0000000c00ac8947 */ /* 0x002fec0003800000 */
.L_x_273:
[----:B------:R-:W1:Y:S01]  /*a5d0*/  SYNCS.PHASECHK.TRANS64.TRYWAIT P0, [R8+URZ], R5 ;  /* 0x00000005080075a7 */ /* 0x000e62000800017f */
[----:B------:R-:W-:-:S05]  /*a5e0*/  VIADD R2, R7, 0x1 ;  /* 0x0000000107027836 */ /* 0x000fca0000000000 */
[----:B------:R-:W-:-:S04]  /*a5f0*/  ISETP.NE.AND P1, PT, R2, 0x25, PT ;  /* 0x000000250200780c */ /* 0x000fc80003f25270 */
[----:B------:R-:W-:Y:S02]  /*a600*/  SEL R3, RZ, 0x1, P1 ;  /* 0x00000001ff037807 */ /* 0x000fe40000800000 */
[----:B------:R-:W-:Y:S02]  /*a610*/  SEL R7, R2, RZ, P1 ;  /* 0x000000ff02077207 */ /* 0x000fe40000800000 */
[----:B0-----:R-:W-:-:S03]  /*a620*/  LOP3.LUT R9, R12, R3, RZ, 0x3c, !PT ;  /* 0x000000030c097212 */ /* 0x001fc600078e3cff */
[----:B------:R-:W-:Y:S01]  /*a630*/  IMAD R11, R7, 0x8, R0 ;  /* 0x00000008070b7824 */ /* 0x000fe200078e0200 */
[----:B------:R-:W-:Y:S01]  /*a640*/  SHF.L.U32 R6, R9, 0x1f, RZ ;  /* 0x0000001f09067819 */ /* 0x000fe200000006ff */
[----:B-1----:R-:W-:Y:S06]  /*a650*/  @!P0 BRA `(.L_x_228) ;  /* 0x0000000c009c8947 */ /* 0x002fec0003800000 */
.L_x_274:
[----:B------:R-:W1:Y:S01]  /*a660*/  SYNCS.PHASECHK.TRANS64.TRYWAIT P0, [R11+URZ], R6 ;  /* 0x000000060b0075a7 */ /* 0x000e62000800017f */
[----:B------:R-:W-:-:S05]  /*a670*/  VIADD R2, R7, 0x1 ;  /* 0x0000000107027836 */ /* 0x000fca0000000000 */
[----:B------:R-:W-:-:S04]  /*a680*/  ISETP.NE.AND P1, PT, R2, 0x25, PT ;  /* 0x000000250200780c */ /* 0x000fc80003f25270 */
[----:B------:R-:W-:Y:S02]  /*a690*/  SEL R4, RZ, 0x1, P1 ;  /* 0x00000001ff047807 */ /* 0x000fe40000800000 */
[----:B------:R-:W-:Y:S02]  /*a6a0*/  SEL R3, R2, RZ, P1 ;  /* 0x000000ff02037207 */ /* 0x000fe40000800000 */
[----:B------:R-:W-:Y:S01]  /*a6b0*/  LOP3.LUT R4, R9, R4, RZ, 0x3c, !PT ;  /* 0x0000000409047212 */ /* 0x000fe200078e3cff */
[----:B-1----:R-:W-:Y:S06]  /*a6c0*/  @!P0 BRA `(.L_x_229) ;  /* 0x0000000c00948947 */ /* 0x002fec0003800000 */
.L_x_275:
[----:B------:R-:W-:Y:S01]  /*a6d0*/  IMAD R3, R3, 0x8, R0 ;  /* 0x0000000803037824 */ /* 0x000fe200078e0200 */
[----:B------:R-:W-:-:S07]  /*a6e0*/  SHF.L.U32 R0, R4, 0x1f, RZ ;  /* 0x0000001f04007819 */ /* 0x000fce00000006ff */
.L_x_230:
[----:B--2---:R2:W3:Y:S02]  /*a6f0*/  SYNCS.PHASECHK.TRANS64.TRYWAIT P0, [R3+URZ], R0 ;  /* 0x00000000030075a7 */ /* 0x0044e4000800017f */
[----:B---3--:R-:W-:Y:S05]  /*a700*/  @!P0 NANOSLEEP.SYNCS 0x989680 ;  /* 0x009896800000895d */ /* 0x008fea0003900000 */
[----:B------:R-:W3:Y:S02]  /*a710*/  @!P0 SYNCS.PHASECHK.TRANS64 P0, [R3+URZ], R0 ;  /* 0x00000000030085a7 */ /* 0x000ee4000800007f */
[----:B---3--:R-:W-:Y:S05]  /*a720*/  @!P0 BRA `(.L_x_230) ;  /* 0xfffffffc00f08947 */ /* 0x008fea000383ffff */
.L_x_192:
[----:B------:R-:W-:Y:S05]  /*a730*/  BSYNC B0 ;  /* 0x0000000000007941 */ /* 0x000fea0003800000 */
.L_x_191:
[----:B------:R-:W-:Y:S05]  /*a740*/  EXIT ;  /* 0x000000000000794d */ /* 0x000fea0003800000 */
.L_x_20:
[----:B0-----:R-:W-:-:S04]  /*a750*/  IMAD.U32 R18, RZ, RZ, UR11 ;  /* 0x0000000bff127e24 */ /* 0x001fc8000f8e00ff */
[----:B------:R0:W1:Y:S03]  /*a760*/  SYNCS.PHASECHK.TRANS64.TRYWAIT P1, [R18+URZ+-0x8], R17 ;  /* 0xfffff811120075a7 */ /* 0x000066000802017f */
[----:B-1----:R-:W-:Y:S05]  /*a770*/  @!P1 NANOSLEEP.SYNCS 0x989680 ;  /* 0x009896800000995d */ /* 0x002fea0003900000 */
[----:B------:R-:W1:Y:S02]  /*a780*/  @!P1 SYNCS.PHASECHK.TRANS64 P1, [R18+URZ+-0x8], R17 ;  /* 0xfffff811120095a7 */ /* 0x000e64000802007f */
[----:B-1----:R-:W-:Y:S05]  /*a790*/  @!P1 BRA `(.L_x_20) ;  /* 0xfffffffc00ec9947 */ /* 0x002fea000383ffff */
[----:B------:R-:W-:Y:S05]  /*a7a0*/  BRA `(.L_x_231) ;  /* 0xffffff7000b47947 */ /* 0x000fea000383ffff */
.L_x_25:
[----:B-1----:R-:W-:-:S04]  /*a7b0*/  IMAD.U32 R18, RZ, RZ, UR6 ;  /* 0x00000006ff127e24 */ /* 0x002fc8000f8e00ff */
[----:B------:R1:W3:Y:S03]  /*a7c0*/  SYNCS.PHASECHK.TRANS64.TRYWAIT P1, [R18+URZ], R17 ;  /* 0x00000011120075a7 */ /* 0x0002e6000802017f */
[----:B---3--:R-:W-:Y:S05]  /*a7d0*/  @!P1 NANOSLEEP.SYNCS 0x989680 ;  /* 0x009896800000995d */ /* 0x008fea0003900000 */
[----:B------:R-:W3:Y:S02]  /*a7e0*/  @!P1 SYNCS.PHASECHK.TRANS64 P1, [R18+URZ], R17 ;  /* 0x00000011120095a7 */ /* 0x000ee4000802007f */
[----:B---3--:R-:W-:Y:S05]  /*a7f0*/  @!P1 BRA `(.L_x_25) ;  /* 0xfffffffc00ec9947 */ /* 0x008fea000383ffff */
[----:B------:R-:W-:Y:S05]  /*a800*/  BRA `(.L_x_24) ;  /* 0xffffff7400e07947 */ /* 0x000fea000383ffff */
.L_x_31:
[----:B-1----:R-:W-:-:S04]  /*a810*/  IMAD.U32 R21, RZ, RZ, UR16 ;  /* 0x00000010ff157e24 */ /* 0x002fc8000f8e00ff */
[----:B------:R1:W3:Y:S03]  /*a820*/  SYNCS.PHASECHK.TRANS64.TRYWAIT P1, [R21+URZ], R20 ;  /* 0x00000014150075a7 */ /* 0x0002e6000802017f */
[----:B---3--:R-:W-:Y:S05]  /*a830*/  @!P1 NANOSLEEP.SYNCS 0x989680 ;  /* 0x009896800000995d */ /* 0x008fea0003900000 */
[----:B------:R-:W3:Y:S02]  /*a840*/  @!P1 SYNCS.PHASECHK.TRANS64 P1, [R21+URZ], R20 ;  /* 0x00000014150095a7 */ /* 0x000ee4000802007f */
[----:B---3--:R-:W-:Y:S05]  /*a850*/  @!P1 BRA `(.L_x_31) ;  /* 0xfffffffc00ec9947 */ /* 0x008fea000383ffff */
[----:B------:R-:W-:Y:S05]  /*a860*/  BRA `(.L_x_30) ;  /* 0xffffff8000047947 */ /* 0x000fea000383ffff */
.L_x_41:
[----:B01----:R-:W-:-:S04]  /*a870*/  IMAD.U32 R19, RZ, RZ, UR11 ;  /* 0x0000000bff137e24 */ /* 0x003fc8000f8e00ff */
[----:B------:R0:W1:Y:S03]  /*a880*/  SYNCS.PHASECHK.TRANS64.TRYWAIT P1, [R19+URZ+0x8], R18 ;  /* 0x00000812130075a7 */ /* 0x000066000802017f */
[----:B-1----:R-:W-:Y:S05]  /*a890*/  @!P1 NANOSLEEP.SYNCS 0x989680 ;  /* 0x009896800000995d */ /* 0x002fea0003900000 */
[----:B------:R-:W1:Y:S02]  /*a8a0*/  @!P1 SYNCS.PHASECHK.TRANS64 P1, [R19+URZ+0x8], R18 ;  /* 0x00000812130095a7 */ /* 0x000e64000802007f */
[----:B-1----:R-:W-:Y:S05]  /*a8b0*/  @!P1 BRA `(.L_x_41) ;  /* 0xfffffffc00ec9947 */ /* 0x002fea000383ffff */
[----:B------:R-:W-:Y:S05]  /*a8c0*/  BRA `(.L_x_232) ;  /* 0xffffff8c00687947 */ /* 0x000fea000383ffff */
.L_x_178:
[----:B------:R-:W-:Y:S01]  /*a8d0*/  BSSY B1, `(.L_x_233) ;  /* 0x0000006000017945 */ /* 0x000fe20003800000 */
[----:B------:R-:W-:-:S07]  /*a8e0*/  IMAD.MOV.U32 R10, RZ, RZ, -0x1 ;  /* 0xffffffffff0a7424 */ /* 0x000fce00078e00ff */
[----:B------:R-:W-:Y:S05]  /*a8f0*/  WARPSYNC.COLLECTIVE R10, `(.L_x_234) ;  /* 0x000000000a0c7348 */ /* 0x000fea0003c00000 */
[----:B------:R-:W-:Y:S02]  /*a900*/  ELECT P1, UR62, PT ;  /* 0x00000000003e782f */ /* 0x000fe40003820000 */
[----:B------:R-:W-:Y:S01]  /*a910*/  MOV R10, UR62 ;  /* 0x0000003e000a7c02 */ /* 0x000fe20008000f00 */
[----:B------:R-:W-:Y:S10]  /*a920*/  ENDCOLLECTIVE ;  /* 0x000000000000791b */ /* 0x000ff40003800000 */
.L_x_234:
[----:B------:R-:W-:Y:S05]  /*a930*/  BSYNC B1 ;  /* 0x0000000000017941 */ /* 0x000fea0003800000 */
.L_x_233:
[----:B------:R-:W-:Y:S05]  /*a940*/  BRA `(.L_x_235) ;  /* 0xffffffdc00507947 */ /* 0x000fea000383ffff */
.L_x_181:
[----:B0-----:R0:W1:Y:S02]  /*a950*/  SYNCS.PHASECHK.TRANS64.TRYWAIT P1, [R19+URZ+0x128], R10 ;  /* 0x0001280a130075a7 */ /* 0x001064000802017f */
[----:B-1----:R-:W-:Y:S05]  /*a960*/  @!P1 NANOSLEEP.SYNCS 0x989680 ;  /* 0x009896800000995d */ /* 0x002fea0003900000 */
[----:B------:R-:W1:Y:S02]  /*a970*/  @!P1 SYNCS.PHASECHK.TRANS64 P1, [R19+URZ+0x128], R10 ;  /* 0x0001280a130095a7 */ /* 0x000e64000802007f */
[----:B-1----:R-:W-:Y:S05]  /*a980*/  @!P1 BRA `(.L_x_181) ;  /* 0xfffffffc00f09947 */ /* 0x002fea000383ffff */
[----:B------:R-:W-:Y:S05]  /*a990*/  BRA `(.L_x_236) ;  /* 0xffffffdc008c7947 */ /* 0x000fea000383ffff */
.L_x_190:
[----:B------:R-:W-:Y:S01]  /*a9a0*/  BSSY B0, `(.L_x_237) ;  /* 0x0000006000007945 */ /* 0x000fe20003800000 */
[----:B------:R-:W-:-:S07]  /*a9b0*/  IMAD.MOV.U32 R10, RZ, RZ, -0x1 ;  /* 0xffffffffff0a7424 */ /* 0x000fce00078e00ff */
[----:B------:R-:W-:Y:S05]  /*a9c0*/  WARPSYNC.COLLECTIVE R10, `(.L_x_238) ;  /* 0x000000000a0c7348 */ /* 0x000fea0003c00000 */
[----:B------:R-:W-:Y:S02]  /*a9d0*/  ELECT P1, UR62, PT ;  /* 0x00000000003e782f */ /* 0x000fe40003820000 */
[----:B------:R-:W-:Y:S01]  /*a9e0*/  MOV R10, UR62 ;  /* 0x0000003e000a7c02 */ /* 0x000fe20008000f00 */
[----:B------:R-:W-:Y:S10]  /*a9f0*/  ENDCOLLECTIVE ;  /* 0x000000000000791b */ /* 0x000ff40003800000 */
.L_x_238:
[----:B------:R-:W-:Y:S05]  /*aa00*/  BSYNC B0 ;  /* 0x0000000000007941 */ /* 0x000fea0003800000 */
.L_x_237:
[----:B------:R-:W-:Y:S01]  /*aa10*/  PLOP3.LUT P0, PT, P1, PT, PT, 0x80, 0x0 ;  /* 0x000000000000781c */ /* 0x000fe20000f0f070 */
[----:B------:R-:W-:-:S12]  /*aa20*/  BRA `(.L_x_239) ;  /* 0xffffffe400f07947 */ /* 0x000fd8000383ffff */
.L_x_194:
[----:B0-----:R0:W1:Y:S02]  /*aa30*/  SYNCS.PHASECHK.TRANS64.TRYWAIT P0, [R5+URZ], R2 ;  /* 0x00000002050075a7 */ /* 0x001064000800017f */
[----:B-1----:R-:W-:Y:S05]  /*aa40*/  @!P0 NANOSLEEP.SYNCS 0x989680 ;  /* 0x009896800000895d */ /* 0x002fea0003900000 */
[----:B------:R-:W1:Y:S02]  /*aa50*/  @!P0 SYNCS.PHASECHK.TRANS64 P0, [R5+URZ], R2 ;  /* 0x00000002050085a7 */ /* 0x000e64000800007f */
[----:B-1----:R-:W-:Y:S05]  /*aa60*/  @!P0 BRA `(.L_x_194) ;  /* 0xfffffffc00f08947 */ /* 0x002fea000383ffff */
[----:B------:R-:W-:Y:S05]  /*aa70*/  BRA `(.L_x_240) ;  /* 0xffffffe800307947 */ /* 0x000fea000383ffff */
.L_x_195:
[----:B0-----:R0:W1:Y:S02]  /*aa80*/  SYNCS.PHASECHK.TRANS64.TRYWAIT P0, [R7+URZ], R4 ;  /* 0x00000004070075a7 */ /* 0x001064000800017f */
[----:B-1----:R-:W-:Y:S05]  /*aa90*/  @!P0 NANOSLEEP.SYNCS 0x989680 ;  /* 0x009896800000895d */ /* 0x002fea0003900000 */
[----:B------:R-:W1:Y:S02]  /*aaa0*/  @!P0 SYNCS.PHASECHK.TRANS64 P0, [R7+URZ], R4 ;  /* 0x00000004070085a7 */ /* 0x000e64000800007f */
[----:B-1----:R-:W-:Y:S05]  /*aab0*/  @!P0 BRA `(.L_x_195) ;  /* 0xfffffffc00f08947 */ /* 0x002fea000383ffff */
[----:B------:R-:W-:Y:S05]  /*aac0*/  BRA `(.L_x_241) ;  /* 0xffffffe800407947 */ /* 0x000fea000383ffff */
.L_x_196:
[----:B0-----:R0:W1:Y:S02]  /*aad0*/  SYNCS.PHASECHK.TRANS64.TRYWAIT P0, [R6+URZ], R5 ;  /* 0x00000005060075a7 */ /* 0x001064000800017f */
[----:B-1----:R-:W-:Y:S05]  /*aae0*/  @!P0 NANOSLEEP.SYNCS 0x989680 ;  /* 0x009896800000895d */ /* 0x002fea0003900000 */
[----:B------:R-:W1:Y:S02]  /*aaf0*/  @!P0 SYNCS.PHASECHK.TRANS64 P0, [R6+URZ], R5 ;  /* 0x00000005060085a7 */ /* 0x000e64000800007f */
[----:B-1----:R-:W-:Y:S05]  /*ab00*/  @!P0 BRA `(.L_x_196) ;  /* 0xfffffffc00f08947 */ /* 0x002fea000383ffff */
[----:B------:R-:W-:Y:S05]  /*ab10*/  BRA `(.L_x_242) ;  /* 0xffffffe800507947 */ /* 0x000fea000383ffff */
.L_x_197:
[----:B0-----:R0:W1:Y:S02]  /*ab20*/  SYNCS.PHASECHK.TRANS64.TRYWAIT P0, [R9+URZ], R4 ;  /* 0x00000004090075a7 */ /* 0x001064000800017f */
[----:B-1----:R-:W-:Y:S05]  /*ab30*/  @!P0 NANOSLEEP.SYNCS 0x989680 ;  /* 0x009896800000895d */ /* 0x002fea0003900000 */
[----:B------:R-:W1:Y:S02]  /*ab40*/  @!P0 SYNCS.PHASECHK.TRANS64 P0, [R9+URZ], R4 ;  /* 0x00000004090085a7 */ /* 0x000e64000800007f */
[----:B-1----:R-:W-:Y:S05]  /*ab50*/  @!P0 BRA `(.L_x_197) ;  /* 0xfffffffc00f08947 */ /* 0x002fea000383ffff */
[----:B------:R-:W-:Y:S05]  /*ab60*/  BRA `(.L_x_243) ;  /* 0xffffffe800607947 */ /* 0x000fea000383ffff */
.L_x_198:
[----:B0-----:R0:W1:Y:S02]  /*ab70*/  SYNCS.PHASECHK.TRANS64.TRYWAIT P0, [R6+URZ], R5 ;  /* 0x00000005060075a7 */ /* 0x001064000800017f */
[----:B-1----:R-:W-:Y:S05]  /*ab80*/  @!P0 NANOSLEEP.SYNCS 0x989680 ;  /* 0x009896800000895d */ /* 0x002fea0003900000 */
[----:B------:R-:W1:Y:S02]  /*ab90*/  @!P0 SYNCS.PHASECHK.TRANS64 P0, [R6+URZ], R5 ;  /* 0x00000005060085a7 */ /* 0x000e64000800007f */
[----:B-1----:R-:W-:Y:S05]  /*aba0*/  @!P0 BRA `(.L_x_198) ;  /* 0xfffffffc00f08947 */ /* 0x002fea000383ffff */
[----:B------:R-:W-:Y:S05]  /*abb0*/  BRA `(.L_x_244) ;  /* 0xffffffe800707947 */ /* 0x000fea000383ffff */
.L_x_199:
[----:B0-----:R0:W1:Y:S02]  /*abc0*/  SYNCS.PHASECHK.TRANS64.TRYWAIT P0, [R9+URZ], R4 ;  /* 0x00000004090075a7 */ /* 0x001064000800017f */
[----:B-1----:R-:W-:Y:S05]  /*abd0*/  @!P0 NANOSLEEP.SYNCS 0x989680 ;  /* 0x009896800000895d */ /* 0x002fea0003900000 */
[----:B------:R-:W1:Y:S02]  /*abe0*/  @!P0 SYNCS.PHASECHK.TRANS64 P0, [R9+URZ], R4 ;  /* 0x00000004090085a7 */ /* 0x000e64000800007f */
[----:B-1----:R-:W-:Y:S05]  /*abf0*/  @!P0 BRA `(.L_x_199) ;  /* 0xfffffffc00f08947 */ /* 0x002fea000383ffff */
[----:B------:R-:W-:Y:S05]  /*ac00*/  BRA `(.L_x_245) ;  /* 0xffffffe800807947 */ /* 0x000fea000383ffff */
.L_x_200:
[----:B0-----:R0:W1:Y:S02]  /*ac10*/  SYNCS.PHASECHK.TRANS64.TRYWAIT P0, [R6+URZ], R5 ;  /* 0x00000005060075a7 */ /* 0x001064000800017f */
[----:B-1----:R-:W-:Y:S05]  /*ac20*/  @!P0 NANOSLEEP.SYNCS 0x989680 ;  /* 0x009896800000895d */ /* 0x002fea0003900000 */
[----:B------:R-:W1:Y:S02]  /*ac30*/  @!P0 SYNCS.PHASECHK.TRANS64 P0, [R6+URZ], R5 ;  /* 0x00000005060085a7 */ /* 0x000e64000800007f */
[----:B-1----:R-:W-:Y:S05]  /*ac40*/  @!P0 BRA `(.L_x_200) ;  /* 0xfffffffc00f08947 */ /* 0x002fea000383ffff */
[----:B------:R-:W-:Y:S05]  /*ac50*/  BRA `(.L_x_246) ;  /* 0xffffffe800907947 */ /* 0x000fea000383ffff */
.L_x_201:
[----:B0-----:R0:W1:Y:S02]  /*ac60*/  SYNCS.PHASECHK.TRANS64.TRYWAIT P0, [R9+URZ], R4 ;  /* 0x00000004090075a7 */ /* 0x001064000800017f */
[----:B-1----:R-:W-:Y:S05]  /*ac70*/  @!P0 NANOSLEEP.SYNCS 0x989680 ;  /* 0x009896800000895d */ /* 0x002fea0003900000 */
[----:B------:R-:W1:Y:S02]  /*ac80*/  @!P0 SYNCS.PHASECHK.TRANS64 P0, [R9+URZ], R4 ;  /* 0x00000004090085a7 */ /* 0x000e64000800007f */
[----:B-1----:R-:W-:Y:S05]  /*ac90*/  @!P0 BRA `(.L_x_201) ;  /* 0xfffffffc00f08947 */ /* 0x002fea000383ffff */
[----:B------:R-:W-:Y:S05]  /*aca0*/  BRA `(.L_x_247) ;  /* 0xffffffe800a07947 */ /* 0x000fea000383ffff */
.L_x_202:
[----:B0-----:R0:W1:Y:S02]  /*acb0*/  SYNCS.PHASECHK.TRANS64.TRYWAIT P0, [R6+URZ], R5 ;  /* 0x00000005060075a7 */ /* 0x001064000800017f */
[----:B-1----:R-:W-:Y:S05]  /*acc0*/  @!P0 NANOSLEEP.SYNCS 0x989680 ;  /* 0x009896800000895d */ /* 0x002fea0003900000 */
[----:B------:R-:W1:Y:S02]  /*acd0*/  @!P0 SYNCS.PHASECHK.TRANS64 P0, [R6+URZ], R5 ;  /* 0x00000005060085a7 */ /* 0x000e64000800007f */
[----:B-1----:R-:W-:Y:S05]  /*ace0*/  @!P0 BRA `(.L_x_202) ;  /* 0xfffffffc00f08947 */ /* 0x002fea000383ffff */
[----:B------:R-:W-:Y:S05]  /*acf0*/  BRA `(.L_x_248) ;  /* 0xffffffe800b07947 */ /* 0x000fea000383ffff */
.L_x_203:
[----:B0-----:R0:W1:Y:S02]  /*ad00*/  SYNCS.PHASECHK.TRANS64.TRYWAIT P0, [R9+URZ], R4 ;  /* 0x00000004090075a7 */ /* 0x001064000800017f */
[----:B-1----:R-:W-:Y:S05]  /*ad10*/  @!P0 NANOSLEEP.SYNCS 0x989680 ;  /* 0x009896800000895d */ /* 0x002fea0003900000 */
[----:B------:R-:W1:Y:S02]  /*ad20*/  @!P0 SYNCS.PHASECHK.TRANS64 P0, [R9+URZ], R4 ;  /* 0x00000004090085a7 */ /* 0x000e64000800007f */
[----:B-1----:R-:W-:Y:S05]  /*ad30*/  @!P0 BRA `(.L_x_203) ;  /* 0xfffffffc00f08947 */ /* 0x002fea000383ffff */
[----:B------:R-:W-:Y:S05]  /*ad40*/  BRA `(.L_x_249) ;  /* 0xffffffe800c07947 */ /* 0x000fea000383ffff */
.L_x_204:
[----:B0-----:R0:W1:Y:S02]  /*ad50*/  SYNCS.PHASECHK.TRANS64.TRYWAIT P0, [R6+URZ], R5 ;  /* 0x00000005060075a7 */ /* 0x001064000800017f */
[----:B-1----:R-:W-:Y:S05]  /*ad60*/  @!P0 NANOSLEEP.SYNCS 0x989680 ;  /* 0x009896800000895d */ /* 0x002fea0003900000 */
[----:B------:R-:W1:Y:S02]  /*ad70*/  @!P0 SYNCS.PHASECHK.TRANS64 P0, [R6+URZ], R5 ;  /* 0x00000005060085a7 */ /* 0x000e64000800007f */
[----:B-1----:R-:W-:Y:S05]  /*ad80*/  @!P0 BRA `(.L_x_204) ;  /* 0xfffffffc00f08947 */ /* 0x002fea000383ffff */
[----:B------:R-:W-:Y:S05]  /*ad90*/  BRA `(.L_x_250) ;  /* 0xffffffe800d07947 */ /* 0x000fea000383ffff */
.L_x_205:
[----:B0-----:R0:W1:Y:S02]  /*ada0*/  SYNCS.PHASECHK.TRANS64.TRYWAIT P0, [R9+URZ], R4 ;  /* 0x00000004090075a7 */ /* 0x001064000800017f */
[----:B-1----:R-:W-:Y:S05]  /*adb0*/  @!P0 NANOSLEEP.SYNCS 0x989680 ;  /* 0x009896800000895d */ /* 0x002fea0003900000 */
[----:B------:R-:W1:Y:S02]  /*adc0*/  @!P0 SYNCS.PHASECHK.TRANS64 P0, [R9+URZ], R4 ;  /* 0x00000004090085a7 */ /* 0x000e64000800007f */
[----:B-1----:R-:W-:Y:S05]  /*add0*/  @!P0 BRA `(.L_x_205) ;  /* 0xfffffffc00f08947 */ /* 0x002fea000383ffff */
[----:B------:R-:W-:Y:S05]  /*ade0*/  BRA `(.L_x_251) ;  /* 0xffffffe800e07947 */ /* 0x000fea000383ffff */
.L_x_206:
[----:B0-----:R0:W1:Y:S02]  /*adf0*/  SYNCS.PHASECHK.TRANS64.TRYWAIT P0, [R6+URZ], R5 ;  /* 0x00000005060075a7 */ /* 0x001064000800017f */
[----:B-1----:R-:W-:Y:S05]  /*ae00*/  @!P0 NANOSLEEP.SYNCS 0x989680 ;  /* 0x009896800000895d */ /* 0x002fea0003900000 */
[----:B------:R-:W1:Y:S02]  /*ae10*/  @!P0 SYNCS.PHASECHK.TRANS64 P0, [R6+URZ], R5 ;  /* 0x00000005060085a7 */ /* 0x000e64000800007f */
[----:B-1----:R-:W-:Y:S05]  /*ae20*/  @!P0 BRA `(.L_x_206) ;  /* 0xfffffffc00f08947 */ /* 0x002fea000383ffff */
[----:B------:R-:W-:Y:S05]  /*ae30*/  BRA `(.L_x_252) ;  /* 0xffffffe800f07947 */ /* 0x000fea000383ffff */
.L_x_207:
[----:B0-----:R0:W1:Y:S02]  /*ae40*/  SYNCS.PHASECHK.TRANS64.TRYWAIT P0, [R9+URZ], R4 ;  /* 0x00000004090075a7 */ /* 0x001064000800017f */
[----:B-1----:R-:W-:Y:S05]  /*ae50*/  @!P0 NANOSLEEP.SYNCS 0x989680 ;  /* 0x009896800000895d */ /* 0x002fea0003900000 */
[----:B------:R-:W1:Y:S02]  /*ae60*/  @!P0 SYNCS.PHASECHK.TRANS64 P0, [R9+URZ], R4 ;  /* 0x00000004090085a7 */ /* 0x000e64000800007f */
[----:B-1----:R-:W-:Y:S05]  /*ae70*/  @!P0 BRA `(.L_x_207) ;  /* 0xfffffffc00f08947 */ /* 0x002fea000383ffff */
[----:B------:R-:W-:Y:S05]  /*ae80*/  BRA `(.L_x_253) ;  /* 0xffffffec00007947 */ /* 0x000fea000383ffff */
.L_x_208:
[----:B0-----:R0:W1:Y:S02]  /*ae90*/  SYNCS.PHASECHK.TRANS64.TRYWAIT P0, [R6+URZ], R5 ;  /* 0x00000005060075a7 */ /* 0x001064000800017f */
[----:B-1----:R-:W-:Y:S05]  /*aea0*/  @!P0 NANOSLEEP.SYNCS 0x989680 ;  /* 0x009896800000895d */ /* 0x002fea0003900000 */
[----:B------:R-:W1:Y:S02]  /*aeb0*/  @!P0 SYNCS.PHASECHK.TRANS64 P0, [R6+URZ], R5 ;  /* 0x00000005060085a7 */ /* 0x000e64000800007f */
[----:B-1----:R-:W-:Y:S05]  /*aec0*/  @!P0 BRA `(.L_x_208) ;  /* 0xfffffffc00f08947 */ /* 0x002fea000383ffff */
[----:B------:R-:W-:Y:S05]  /*aed0*/  BRA `(.L_x_254) ;  /* 0xffffffec00107947 */ /* 0x000fea000383ffff */
.L_x_209:
[----:B0-----:R0:W1:Y:S02]  /*aee0*/  SYNCS.PHASECHK.TRANS64.TRYWAIT P0, [R9+URZ], R4 ;  /* 0x00000004090075a7 */ /* 0x001064000800017f */
[----:B-1----:R-:W-:Y:S05]  /*aef0*/  @!P0 NANOSLEEP.SYNCS 0x989680 ;  /* 0x009896800000895d */ /* 0x002fea0003900000 */
[----:B------:R-:W1:Y:S02]  /*af00*/  @!P0 SYNCS.PHASECHK.TRANS64 P0, [R9+URZ], R4 ;  /* 0x00000004090085a7 */ /* 0x000e64000800007f */
[----:B-1----:R-:W-:Y:S05]  /*af10*/  @!P0 BRA `(.L_x_209) ;  /* 0xfffffffc00f08947 */ /* 0x002fea000383ffff */
[----:B------:R-:W-:Y:S05]  /*af20*/  BRA `(.L_x_255) ;  /* 0xffffffec00207947 */ /* 0x000fea000383ffff */
.L_x_210:
[----:B0-----:R0:W1:Y:S02]  /*af30*/  SYNCS.PHASECHK.TRANS64.TRYWAIT P0, [R6+URZ], R5 ;  /* 0x00000005060075a7 */ /* 0x001064000800017f */
[----:B-1----:R-:W-:Y:S05]  /*af40*/  @!P0 NANOSLEEP.SYNCS 0x989680 ;  /* 0x009896800000895d */ /* 0x002fea0003900000 */
[----:B------:R-:W1:Y:S02]  /*af50*/  @!P0 SYNCS.PHASECHK.TRANS64 P0, [R6+URZ], R5 ;  /* 0x00000005060085a7 */ /* 0x000e64000800007f */
[----:B-1----:R-:W-:Y:S05]  /*af60*/  @!P0 BRA `(.L_x_210) ;  /* 0xfffffffc00f08947 */ /* 0x002fea000383ffff */
[----:B------:R-:W-:Y:S05]  /*af70*/  BRA `(.L_x_256) ;  /* 0xffffffec00307947 */ /* 0x000fea000383ffff */
.L_x_211:
[----:B0-----:R0:W1:Y:S02]  /*af80*/  SYNCS.PHASECHK.TRANS64.TRYWAIT P0, [R9+URZ], R4 ;  /* 0x00000004090075a7 */ /* 0x001064000800017f */
[----:B-1----:R-:W-:Y:S05]  /*af90*/  @!P0 NANOSLEEP.SYNCS 0x989680 ;  /* 0x009896800000895d */ /* 0x002fea0003900000 */
[----:B------:R-:W1:Y:S02]  /*afa0*/  @!P0 SYNCS.PHASECHK.TRANS64 P0, [R9+URZ], R4 ;  /* 0x00000004090085a7 */ /* 0x000e64000800007f */
[----:B-1----:R-:W-:Y:S05]  /*afb0*/  @!P0 BRA `(.L_x_211) ;  /* 0xfffffffc00f08947 */ /* 0x002fea000383ffff */
[----:B------:R-:W-:Y:S05]  /*afc0*/  BRA `(.L_x_257) ;  /* 0xffffffec00407947 */ /* 0x000fea000383ffff */
.L_x_212:
[----:B0-----:R0:W1:Y:S02]  /*afd0*/  SYNCS.PHASECHK.TRANS64.TRYWAIT P0, [R6+URZ], R5 ;  /* 0x00000005060075a7 */ /* 0x001064000800017f */
[----:B-1----:R-:W-:Y:S05]  /*afe0*/  @!P0 NANOSLEEP.SYNCS 0x989680 ;  /* 0x009896800000895d */ /* 0x002fea0003900000 */
[----:B------:R-:W1:Y:S02]  /*aff0*/  @!P0 SYNCS.PHASECHK.TRANS64 P0, [R6+URZ], R5 ;  /* 0x00000005060085a7 */ /* 0x000e64000800007f */
[----:B-1----:R-:W-:Y:S05]  /*b000*/  @!P0 BRA `(.L_x_212) ;  /* 0xfffffffc00f08947 */ /* 0x002fea000383ffff */
[----:B------:R-:W-:Y:S05]  /*b010*/  BRA `(.L_x_258) ;  /* 0xffffffec00507947 */ /* 0x000fea000383ffff */
.L_x_213:
[----:B0-----:R0:W1:Y:S02]  /*b020*/  SYNCS.PHASECHK.TRANS64.TRYWAIT P0, [R9+URZ], R4 ;  /* 0x00000004090075a7 */ /* 0x001064000800017f */
[----:B-1----:R-:W-:Y:S05]  /*b030*/  @!P0 NANOSLEEP.SYNCS 0x989680 ;  /* 0x009896800000895d */ /* 0x002fea0003900000 */
[----:B------:R-:W1:Y:S02]  /*b040*/  @!P0 SYNCS.PHASECHK.TRANS64 P0, [R9+URZ], R4 ;  /* 0x00000004090085a7 */ /* 0x000e64000800007f */
[----:B-1----:R-:W-:Y:S05]  /*b050*/  @!P0 BRA `(.L_x_213) ;  /* 0xfffffffc00f08947 */ /* 0x002fea000383ffff */
[----:B------:R-:W-:Y:S05]  /*b060*/  BRA `(.L_x_259) ;  /* 0xffffffec00607947 */ /* 0x000fea000383ffff */
.L_x_214:
[----:B0-----:R0:W1:Y:S02]  /*b070*/  SYNCS.PHASECHK.TRANS64.TRYWAIT P0, [R6+URZ], R5 ;  /* 0x00000005060075a7 */ /* 0x001064000800017f */
[----:B-1----:R-:W-:Y:S05]  /*b080*/  @!P0 NANOSLEEP.SYNCS 0x989680 ;  /* 0x009896800000895d */ /* 0x002fea0003900000 */
[----:B------:R-:W1:Y:S02]  /*b090*/  @!P0 SYNCS.PHASECHK.TRANS64 P0, [R6+URZ], R5 ;  /* 0x00000005060085a7 */ /* 0x000e64000800007f */
[----:B-1----:R-:W-:Y:S05]  /*b0a0*/  @!P0 BRA `(.L_x_214) ;  /* 0xfffffffc00f08947 */ /* 0x002fea000383ffff */
[----:B------:R-:W-:Y:S05]  /*b0b0*/  BRA `(.L_x_260) ;  /* 0xffffffec00707947 */ /* 0x000fea000383ffff */
.L_x_215:
[----:B0-----:R0:W1:Y:S02]  /*b0c0*/  SYNCS.PHASECHK.TRANS64.TRYWAIT P0, [R9+URZ], R4 ;  /* 0x00000004090075a7 */ /* 0x001064000800017f */
[----:B-1----:R-:W-:Y:S05]  /*b0d0*/  @!P0 NANOSLEEP.SYNCS 0x989680 ;  /* 0x009896800000895d */ /* 0x002fea0003900000 */
[----:B------:R-:W1:Y:S02]  /*b0e0*/  @!P0 SYNCS.PHASECHK.TRANS64 P0, [R9+URZ], R4 ;  /* 0x00000004090085a7 */ /* 0x000e64000800007f */
[----:B-1----:R-:W-:Y:S05]  /*b0f0*/  @!P0 BRA `(.L_x_215) ;  /* 0xfffffffc00f08947 */ /* 0x002fea000383ffff */
[----:B------:R-:W-:Y:S05]  /*b100*/  BRA `(.L_x_261) ;  /* 0xffffffec00807947 */ /* 0x000fea000383ffff */
.L_x_216:
[----:B0-----:R0:W1:Y:S02]  /*b110*/  SYNCS.PHASECHK.TRANS64.TRYWAIT P0, [R6+URZ], R5 ;  /* 0x00000005060075a7 */ /* 0x001064000800017f */
[----:B-1----:R-:W-:Y:S05]  /*b120*/  @!P0 NANOSLEEP.SYNCS 0x989680 ;  /* 0x009896800000895d */ /* 0x002fea0003900000 */
[----:B------:R-:W1:Y:S02]  /*b130*/  @!P0 SYNCS.PHASECHK.TRANS64 P0, [R6+URZ], R5 ;  /* 0x00000005060085a7 */ /* 0x000e64000800007f */
[----:B-1----:R-:W-:Y:S05]  /*b140*/  @!P0 BRA `(.L_x_216) ;  /* 0xfffffffc00f08947 */ /* 0x002fea000383ffff */
[----:B------:R-:W-:Y:S05]  /*b150*/  BRA `(.L_x_262) ;  /* 0xffffffec00907947 */ /* 0x000fea000383ffff */
.L_x_217:
[----:B0-----:R0:W1:Y:S02]  /*b160*/  SYNCS.PHASECHK.TRANS64.TRYWAIT P0, [R9+URZ], R4 ;  /* 0x00000004090075a7 */ /* 0x001064000800017f */
[----:B-1----:R-:W-:Y:S05]  /*b170*/  @!P0 NANOSLEEP.SYNCS 0x989680 ;  /* 0x009896800000895d */ /* 0x002fea0003900000 */
[----:B------:R-:W1:Y:S02]  /*b180*/  @!P0 SYNCS.PHASECHK.TRANS64 P0, [R9+URZ], R4 ;  /* 0x00000004090085a7 */ /* 0x000e64000800007f */
[----:B-1----:R-:W-:Y:S05]  /*b190*/  @!P0 BRA `(.L_x_217) ;  /* 0xfffffffc00f08947 */ /* 0x002fea000383ffff */
[----:B------:R-:W-:Y:S05]  /*b1a0*/  BRA `(.L_x_263) ;  /* 0xffffffec00a07947 */ /* 0x000fea000383ffff */
.L_x_218:
[----:B0-----:R0:W1:Y:S02]  /*b1b0*/  SYNCS.PHASECHK.TRANS64.TRYWAIT P0, [R6+URZ], R5 ;  /* 0x00000005060075a7 */ /* 0x001064000800017f */
[----:B-1----:R-:W-:Y:S05]  /*b1c0*/  @!P0 NANOSLEEP.SYNCS 0x989680 ;  /* 0x009896800000895d */ /* 0x002fea0003900000 */
[----:B------:R-:W1:Y:S02]  /*b1d0*/  @!P0 SYNCS.PHASECHK.TRANS64 P0, [R6+URZ], R5 ;  /* 0x00000005060085a7 */ /* 0x000e64000800007f */
[----:B-1----:R-:W-:Y:S05]  /*b1e0*/  @!P0 BRA `(.L_x_218) ;  /* 0xfffffffc00f08947 */ /* 0x002fea000383ffff */
[----:B------:R-:W-:Y:S05]  /*b1f0*/  BRA `(.L_x_264) ;  /* 0xffffffec00b07947 */ /* 0x000fea000383ffff */
.L_x_219:
[----:B0-----:R0:W1:Y:S02]  /*b200*/  SYNCS.PHASECHK.TRANS64.TRYWAIT P0, [R9+URZ], R4 ;  /* 0x00000004090075a7 */ /* 0x001064000800017f */
[----:B-1----:R-:W-:Y:S05]  /*b210*/  @!P0 NANOSLEEP.SYNCS 0x989680 ;  /* 0x009896800000895d */ /* 0x002fea0003900000 */
[----:B------:R-:W1:Y:S02]  /*b220*/  @!P0 SYNCS.PHASECHK.TRANS64 P0, [R9+URZ], R4 ;  /* 0x00000004090085a7 */ /* 0x000e64000800007f */
[----:B-1----:R-:W-:Y:S05]  /*b230*/  @!P0 BRA `(.L_x_219) ;  /* 0xfffffffc00f08947 */ /* 0x002fea000383ffff */
[----:B------:R-:W-:Y:S05]  /*b240*/  BRA `(.L_x_265) ;  /* 0xffffffec00c07947 */ /* 0x000fea000383ffff */
.L_x_220:
[----:B0-----:R0:W1:Y:S02]  /*b250*/  SYNCS.PHASECHK.TRANS64.TRYWAIT P0, [R6+URZ], R5 ;  /* 0x00000005060075a7 */ /* 0x001064000800017f */
[----:B-1----:R-:W-:Y:S05]  /*b260*/  @!P0 NANOSLEEP.SYNCS 0x989680 ;  /* 0x009896800000895d */ /* 0x002fea0003900000 */
[----:B------:R-:W1:Y:S02]  /*b270*/  @!P0 SYNCS.PHASECHK.TRANS64 P0, [R6+URZ], R5 ;  /* 0x00000005060085a7 */ /* 0x000e64000800007f */
[----:B-1----:R-:W-:Y:S05]  /*b280*/  @!P0 BRA `(.L_x_220) ;  /* 0xfffffffc00f08947 */ /* 0x002fea000383ffff */
[----:B------:R-:W-:Y:S05]  /*b290*/  BRA `(.L_x_266) ;  /* 0xffffffec00d07947 */ /* 0x000fea000383ffff */
.L_x_221:
[----:B0-----:R0:W1:Y:S02]  /*b2a0*/  SYNCS.PHASECHK.TRANS64.TRYWAIT P0, [R9+URZ], R4 ;  /* 0x00000004090075a7 */ /* 0x001064000800017f */
[----:B-1----:R-:W-:Y:S05]  /*b2b0*/  @!P0 NANOSLEEP.SYNCS 0x989680 ;  /* 0x009896800000895d */ /* 0x002fea0003900000 */
[----:B------:R-:W1:Y:S02]  /*b2c0*/  @!P0 SYNCS.PHASECHK.TRANS64 P0, [R9+URZ], R4 ;  /* 0x00000004090085a7 */ /* 0x000e64000800007f */
[----:B-1----:R-:W-:Y:S05]  /*b2d0*/  @!P0 BRA `(.L_x_221) ;  /* 0xfffffffc00f08947 */ /* 0x002fea000383ffff */
[----:B------:R-:W-:Y:S05]  /*b2e0*/  BRA `(.L_x_267) ;  /* 0xffffffec00e07947 */ /* 0x000fea000383ffff */
.L_x_222:
[----:B0-----:R0:W1:Y:S02]  /*b2f0*/  SYNCS.PHASECHK.TRANS64.TRYWAIT P0, [R6+URZ], R5 ;  /* 0x00000005060075a7 */ /* 0x001064000800017f */
[----:B-1----:R-:W-:Y:S05]  /*b300*/  @!P0 NANOSLEEP.SYNCS 0x989680 ;  /* 0x009896800000895d */ /* 0x002fea0003900000 */
[----:B------:R-:W1:Y:S02]  /*b310*/  @!P0 SYNCS.PHASECHK.TRANS64 P0, [R6+URZ], R5 ;  /* 0x00000005060085a7 */ /* 0x000e64000800007f */
[----:B-1----:R-:W-:Y:S05]  /*b320*/  @!P0 BRA `(.L_x_222) ;  /* 0xfffffffc00f08947 */ /* 0x002fea000383ffff */
[----:B------:R-:W-:Y:S05]  /*b330*/  BRA `(.L_x_268) ;  /* 0xffffffec00f07947 */ /* 0x000fea000383ffff */
.L_x_223:
[----:B0-----:R0:W1:Y:S02]  /*b340*/  SYNCS.PHASECHK.TRANS64.TRYWAIT P0, [R9+URZ], R4 ;  /* 0x00000004090075a7 */ /* 0x001064000800017f */
[----:B-1----:R-:W-:Y:S05]  /*b350*/  @!P0 NANOSLEEP.SYNCS 0x989680 ;  /* 0x009896800000895d */ /* 0x002fea0003900000 */
[----:B------:R-:W1:Y:S02]  /*b360*/  @!P0 SYNCS.PHASECHK.TRANS64 P0, [R9+URZ], R4 ;  /* 0x00000004090085a7 */ /* 0x000e64000800007f */
[----:B-1----:R-:W-:Y:S05]  /*b370*/  @!P0 BRA `(.L_x_223) ;  /* 0xfffffffc00f08947 */ /* 0x002fea000383ffff */
[----:B------:R-:W-:Y:S05]  /*b380*/  BRA `(.L_x_269) ;  /* 0xfffffff000007947 */ /* 0x000fea000383ffff */
.L_x_224:
[----:B0-----:R0:W1:Y:S02]  /*b390*/  SYNCS.PHASECHK.TRANS64.TRYWAIT P0, [R6+URZ], R5 ;  /* 0x00000005060075a7 */ /* 0x001064000800017f */
[----:B-1----:R-:W-:Y:S05]  /*b3a0*/  @!P0 NANOSLEEP.SYNCS 0x989680 ;  /* 0x009896800000895d */ /* 0x002fea0003900000 */
[----:B------:R-:W1:Y:S02]  /*b3b0*/  @!P0 SYNCS.PHASECHK.TRANS64 P0, [R6+URZ], R5 ;  /* 0x00000005060085a7 */ /* 0x000e64000800007f */
[----:B-1----:R-:W-:Y:S05]  /*b3c0*/  @!P0 BRA `(.L_x_224) ;  /* 0xfffffffc00f08947 */ /* 0x002fea000383ffff */
[----:B------:R-:W-:Y:S05]  /*b3d0*/  BRA `(.L_x_270) ;  /* 0xfffffff000107947 */ /* 0x000fea000383ffff */
.L_x_225:
[----:B0-----:R0:W1:Y:S02]  /*b3e0*/  SYNCS.PHASECHK.TRANS64.TRYWAIT P0, [R9+URZ], R4 ;  /* 0x00000004090075a7 */ /* 0x001064000800017f */
[----:B-1----:R-:W-:Y:S05]  /*b3f0*/  @!P0 NANOSLEEP.SYNCS 0x989680 ;  /* 0x009896800000895d */ /* 0x002fea0003900000 */
[----:B------:R-:W1:Y:S02]  /*b400*/  @!P0 SYNCS.PHASECHK.TRANS64 P0, [R9+URZ], R4 ;  /* 0x00000004090085a7 */ /* 0x000e64000800007f */
[----:B-1----:R-:W-:Y:S05]  /*b410*/  @!P0 BRA `(.L_x_225) ;  /* 0xfffffffc00f08947 */ /* 0x002fea000383ffff */
[----:B------:R-:W-:Y:S05]  /*b420*/  BRA `(.L_x_271) ;  /* 0xfffffff000207947 */ /* 0x000fea000383ffff */
.L_x_226:
[----:B0-----:R0:W1:Y:S02]  /*b430*/  SYNCS.PHASECHK.TRANS64.TRYWAIT P0, [R6+URZ], R5 ;  /* 0x00000005060075a7 */ /* 0x001064000800017f */
[----:B-1----:R-:W-:Y:S05]  /*b440*/  @!P0 NANOSLEEP.SYNCS 0x989680 ;  /* 0x009896800000895d */ /* 0x002fea0003900000 */
[----:B------:R-:W1:Y:S02]  /*b450*/  @!P0 SYNCS.PHASECHK.TRANS64 P0, [R6+URZ], R5 ;  /* 0x00000005060085a7 */ /* 0x000e64000800007f */
[----:B-1----:R-:W-:Y:S05]  /*b460*/  @!P0 BRA `(.L_x_226) ;  /* 0xfffffffc00f08947 */ /* 0x002fea000383ffff */
[----:B------:R-:W-:Y:S05]  /*b470*/  BRA `(.L_x_272) ;  /* 0xfffffff000307947 */ /* 0x000fea000383ffff */
.L_x_227:
[----:B0-----:R0:W1:Y:S02]  /*b480*/  SYNCS.PHASECHK.TRANS64.TRYWAIT P0, [R9+URZ], R4 ;  /* 0x00000004090075a7 */ /* 0x001064000800017f */
[----:B-1----:R-:W-:Y:S05]  /*b490*/  @!P0 NANOSLEEP.SYNCS 0x989680 ;  /* 0x009896800000895d */ /* 0x002fea0003900000 */
[----:B------:R-:W1:Y:S02]  /*b4a0*/  @!P0 SYNCS.PHASECHK.TRANS64 P0, [R9+URZ], R4 ;  /* 0x00000004090085a7 */ /* 0x000e64000800007f */
[----:B-1----:R-:W-:Y:S05]  /*b4b0*/  @!P0 BRA `(.L_x_227) ;  /* 0xfffffffc00f08947 */ /* 0x002fea000383ffff */
[----:B------:R-:W-:Y:S05]  /*b4c0*/  BRA `(.L_x_273) ;  /* 0xfffffff000407947 */ /* 0x000fea000383ffff */
.L_x_228:
[----:B0-----:R0:W1:Y:S02]  /*b4d0*/  SYNCS.PHASECHK.TRANS64.TRYWAIT P0, [R8+URZ], R5 ;  /* 0x00000005080075a7 */ /* 0x001064000800017f */
[----:B-1----:R-:W-:Y:S05]  /*b4e0*/  @!P0 NANOSLEEP.SYNCS 0x989680 ;  /* 0x009896800000895d */ /* 0x002fea0003900000 */
[----:B------:R-:W1:Y:S02]  /*b4f0*/  @!P0 SYNCS.PHASECHK.TRANS64 P0, [R8+URZ], R5 ;  /* 0x00000005080085a7 */ /* 0x000e64000800007f */
[----:B-1----:R-:W-:Y:S05]  /*b500*/  @!P0 BRA `(.L_x_228) ;  /* 0xfffffffc00f08947 */ /* 0x002fea000383ffff */
[----:B------:R-:W-:Y:S05]  /*b510*/  BRA `(.L_x_274) ;  /* 0xfffffff000507947 */ /* 0x000fea000383ffff */
.L_x_229:
[----:B-1----:R1:W2:Y:S02]  /*b520*/  SYNCS.PHASECHK.TRANS64.TRYWAIT P0, [R11+URZ], R6 ;  /* 0x000000060b0075a7 */ /* 0x0022a4000800017f */
[----:B--2---:R-:W-:Y:S05]  /*b530*/  @!P0 NANOSLEEP.SYNCS 0x989680 ;  /* 0x009896800000895d */ /* 0x004fea0003900000 */
[----:B------:R-:W2:Y:S02]  /*b540*/  @!P0 SYNCS.PHASECHK.TRANS64 P0, [R11+URZ], R6 ;  /* 0x000000060b0085a7 */ /* 0x000ea4000800007f */
[----:B--2---:R-:W-:Y:S05]  /*b550*/  @!P0 BRA `(.L_x_229) ;  /* 0xfffffffc00f08947 */ /* 0x004fea000383ffff */
[----:B------:R-:W-:Y:S05]  /*b560*/  BRA `(.L_x_275) ;  /* 0xfffffff000587947 */ /* 0x000fea000383ffff */
.L_x_276:
[----:B------:R-:W-:-:S00]  /*b570*/  BRA `(.L_x_276) ;  /* 0xfffffffc00fc7947 */ /* 0x000fc0000383ffff */
[----:B------:R-:W-:-:S00]  /*b580*/  NOP ;  /* 0x0000000000007918 */ /* 0x000fc00000000000 */
[----:B------:R-:W-:-:S00]  /*b590*/  NOP ;  /* 0x0000000000007918 */ /* 0x000fc00000000000 */
[----:B------:R-:W-:-:S00]  /*b5a0*/  NOP ;  /* 0x0000000000007918 */ /* 0x000fc00000000000 */
[----:B------:R-:W-:-:S00]  /*b5b0*/  NOP ;  /* 0x0000000000007918 */ /* 0x000fc00000000000 */
[----:B------:R-:W-:-:S00]  /*b5c0*/  NOP ;  /* 0x0000000000007918 */ /* 0x000fc00000000000 */
[----:B------:R-:W-:-:S00]  /*b5d0*/  NOP ;  /* 0x0000000000007918 */ /* 0x000fc00000000000 */
[----:B------:R-:W-:-:S00]  /*b5e0*/  NOP ;  /* 0x0000000000007918 */ /* 0x000fc00000000000 */
[----:B------:R-:W-:-:S00]  /*b5f0*/  NOP ;  /* 0x0000000000007918 */ /* 0x000fc00000000000 */
.L_x_277:


//--------------------- .nv.shared._ZN7cutlass13device_kernelINS_4gemm6kernel13GemmUniversalIN4cute5tupleIJiiiiEEENS1_10collective13CollectiveMmaINS1_37MainloopSm90TmaGmmaWarpSpecializedFP8ILi37ENS5_IJNS4_1CILi1EEENSA_ILi2EEESB_EEENS1_32KernelTmaWarpSpecializedPingpongEEENS5_IJNSA_ILi64EEENSA_ILi128EEENSA_ILi32EEEEEENS_12float_e4m3_tENS5_IJlSB_lEEESK_SL_NS4_8TiledMMAINS4_8MMA_AtomIJNS4_4SM904GMMA31MMA_64x128x32_F32E4M3E4M3_SS_TNILNSP_7ScaleInE1ELSR_1EEEEEENS4_6LayoutINS5_IJSB_SB_SB_EEENS5_IJNSA_ILi0EEESW_SW_EEEEENS5_IJNS4_10UnderscoreESZ_SZ_EEEEENS4_23SM90_TMA_LOAD_MULTICASTENS4_14ComposedLayoutINS4_7SwizzleILi1ELi4ELi3EEENS4_18smem_ptr_flag_bitsILi8EEENSU_INS5_IJNSA_ILi8EEESI_EEENS5_IJSI_SB_EEEEEEEvNS4_8identityENS4_13SM90_TMA_LOADES1C_vS1D_EENS_8epilogue10collective6detail29Sm90TmaWarpSpecializedAdapterINS1H_15DefaultEpilogueISK_SL_SL_NS1G_6thread17LinearCombinationISK_Li1EffLNS1L_9ScaleType4KindE0ELNS_15FloatRoundStyleE2ESK_EENS1_15EpilogueDefaultEEEEEvvEEEEvNT_6ParamsE --------------------------
	.section	.nv.shared._ZN7cutlass13device_kernelINS_4gemm6kernel13GemmUniversalIN4cute5tupleIJiiiiEEENS1_10collective13CollectiveMmaINS1_37MainloopSm90TmaGmmaWarpSpecializedFP8ILi37ENS5_IJNS4_1CILi1EEENSA_ILi2EEESB_EEENS1_32KernelTmaWarpSpecializedPingpongEEENS5_IJNSA_ILi64EEENSA_ILi128EEENSA_ILi32EEEEEENS_12float_e4m3_tENS5_IJlSB_lEEESK_SL_NS4_8TiledMMAINS4_8MMA_AtomIJNS4_4SM904GMMA31MMA_64x128x32_F32E4M3E4M3_SS_TNILNSP_7ScaleInE1ELSR_1EEEEEENS4_6LayoutINS5_IJSB_SB_SB_EEENS5_IJNSA_ILi0EEESW_SW_EEEEENS5_IJNS4_10UnderscoreESZ_SZ_EEEEENS4_23SM90_TMA_LOAD_MULTICASTENS4_14ComposedLayoutINS4_7SwizzleILi1ELi4ELi3EEENS4_18smem_ptr_flag_bitsILi8EEENSU_INS5_IJNSA_ILi8EEESI_EEENS5_IJSI_SB_EEEEEEEvNS4_8identityENS4_13SM90_TMA_LOADES1C_vS1D_EENS_8epilogue10collective6detail29Sm90TmaWarpSpecializedAdapterINS1H_15DefaultEpilogueISK_SL_SL_NS1G_6thread17LinearCombinationISK_Li1EffLNS1L_9ScaleType4KindE0ELNS_15FloatRoundStyleE2ESK_EENS1_15EpilogueDefaultEEEEEvvEEEEvNT_6ParamsE,"aw",@nobits
	.sectionflags	@""
	.align	16
	.zero		1024


//--------------------- .nv.shared.reserved.0     --------------------------
	.section	.nv.shared.reserved.0,"aw",@nobits
	.weak		__nv_reservedSMEM_offset_0_alias
	.size		__nv_reservedSMEM_offset_0_alias, 0, 0
	.other		__nv_reservedSMEM_offset_0_alias,@"STO_CUDA_RESERVED_SHARED STV_DEFAULT"
__nv_reservedSMEM_offset_0_alias:
	.zero		0


//--------------------- .nv.global                --------------------------
	.section	.nv.global,"aw",@nobits
.nv.global:
	.type		_ZN39_INTERNAL_aafebffa_4_k_cu_24d6a488_25374cute1_E,@object
	.size		_ZN39_INTERNAL_aafebffa_4_k_cu_24d6a488_25374cute1_E,(_ZN39_INTERNAL_aafebffa_4_k_cu_24d6a488_25374cuda3std3__45__cpo6cbeginE - _ZN39_INTERNAL_aafebffa_4_k_cu_24d6a488_25374cute1_E)
_ZN39_INTERNAL_aafebffa_4_k_cu_24d6a488_25374cute1_E:
	.zero		1
	.type		_ZN39_INTERNAL_aafebffa_4_k_cu_24d6a488_25374cuda3std3__45__cpo6cbeginE,@object
	.size		_ZN39_INTERNAL_aafebffa_4_k_cu_24d6a488_25374cuda3std3__45__cpo6cbeginE,(_ZN39_INTERNAL_aafebffa_4_k_cu_24d6a488_25374cuda3std3__48in_placeE - _ZN39_INTERNAL_aafebffa_4_k_cu_24d6a488_25374cuda3std3__45__cpo6cbeginE)
_ZN39_INTERNAL_aafebffa_4_k_cu_24d6a488_25374cuda3std3__45__cpo6cbeginE:
	.zero		1
	.type		_ZN39_INTERNAL_aafebffa_4_k_cu_24d6a488_25374cuda3std3__48in_placeE,@object
	.size		_ZN39_INTERNAL_aafebffa_4_k_cu_24d6a488_25374cuda3std3__48in_placeE,(_ZN39_INTERNAL_aafebffa_4_k_cu_24d6a488_25374cuda3std6ranges3__45__cpo9iter_moveE - _ZN39_INTERNAL_aafebffa_4_k_cu_24d6a488_25374cuda3std3__48in_placeE)
_ZN39_INTERNAL_aafebffa_4_k_cu_24d6a488_25374cuda3std3__48in_placeE:
	.zero		1
	.type		_ZN39_INTERNAL_aafebffa_4_k_cu_24d6a488_25374cuda3std6ranges3__45__cpo9iter_moveE,@object
	.size		_ZN39_INTERNAL_aafebffa_4_k_cu_24d6a488_25374cuda3std6ranges3__45__cpo9iter_moveE,(_ZN39_INTERNAL_aafebffa_4_k_cu_24d6a488_25374cuda3std3__45__cpo5beginE - _ZN39_INTERNAL_aafebffa_4_k_cu_24d6a488_25374cuda3std6ranges3__45__cpo9iter_moveE)
_ZN39_INTERNAL_aafebffa_4_k_cu_24d6a488_25374cuda3std6ranges3__45__cpo9iter_moveE:
	.zero		1
	.type		_ZN39_INTERNAL_aafebffa_4_k_cu_24d6a488_25374cuda3std3__45__cpo5beginE,@object
	.size		_ZN39_INTERNAL_aafebffa_4_k_cu_24d6a488_25374cuda3std3__45__cpo5beginE,(_ZN39_INTERNAL_aafebffa_4_k_cu_24d6a488_25374cuda3std3__441_GLOBAL__N__aafebffa_4_k_cu_24d6a488_25376ignoreE - _ZN39_INTERNAL_aafebffa_4_k_cu_24d6a488_25374cuda3std3__45__cpo5beginE)
_ZN39_INTERNAL_aafebffa_4_k_cu_24d6a488_25374cuda3std3__45__cpo5beginE:
	.zero		1
	.type		_ZN39_INTERNAL_aafebffa_4_k_cu_24d6a488_25374cuda3std3__441_GLOBAL__N__aafebffa_4_k_cu_24d6a488_25376ignoreE,@object
	.size		_ZN39_INTERNAL_aafebffa_4_k_cu_24d6a488_25374cuda3std3__441_GLOBAL__N__aafebffa_4_k_cu_24d6a488_25376ignoreE,(_ZN39_INTERNAL_aafebffa_4_k_cu_24d6a488_25374cute7productE - _ZN39_INTERNAL_aafebffa_4_k_cu_24d6a488_25374cuda3std3__441_GLOBAL__N__aafebffa_4_k_cu_24d6a488_25376ignoreE)
_ZN39_INTERNAL_aafebffa_4_k_cu_24d6a488_25374cuda3std3__441_GLOBAL__N__aafebffa_4_k_cu_24d6a488_25376ignoreE:
	.zero		1
	.type		_ZN39_INTERNAL_aafebffa_4_k_cu_24d6a488_25374cute7productE,@object
	.size		_ZN39_INTERNAL_aafebffa_4_k_cu_24d6a488_25374cute7productE,(_ZN39_INTERNAL_aafebffa_4_k_cu_24d6a488_25374cuda3std3__45__cpo3endE - _ZN39_INTERNAL_aafebffa_4_k_cu_24d6a488_25374cute7productE)
_ZN39_INTERNAL_aafebffa_4_k_cu_24d6a488_25374cute7productE:
	.zero		1
	.type		_ZN39_INTERNAL_aafebffa_4_k_cu_24d6a488_25374cuda3std3__45__cpo3endE,@object
	.size		_ZN39_INTERNAL_aafebffa_4_k_cu_24d6a488_25374cuda3std3__45__cpo3endE,(_ZN39_INTERNAL_aafebffa_4_k_cu_24d6a488_25374cuda3std3__419piecewise_constructE - _ZN39_INTERNAL_aafebffa_4_k_cu_24d6a488_25374cuda3std3__45__cpo3endE)
_ZN39_INTERNAL_aafebffa_4_k_cu_24d6a488_25374cuda3std3__45__cpo3endE:
	.zero		1
	.type		_ZN39_INTERNAL_aafebffa_4_k_cu_24d6a488_25374cuda3std3__419piecewise_constructE,@object
	.size		_ZN39_INTERNAL_aafebffa_4_k_cu_24d6a488_25374cuda3std3__419piecewise_constructE,(_ZN39_INTERNAL_aafebffa_4_k_cu_24d6a488_25374cuda3std3__45__cpo4cendE - _ZN39_INTERNAL_aafebffa_4_k_cu_24d6a488_25374cuda3std3__419piecewise_constructE)
_ZN39_INTERNAL_aafebffa_4_k_cu_24d6a488_25374cuda3std3__419piecewise_constructE:
	.zero		1
	.type		_ZN39_INTERNAL_aafebffa_4_k_cu_24d6a488_25374cuda3std3__45__cpo4cendE,@object
	.size		_ZN39_INTERNAL_aafebffa_4_k_cu_24d6a488_25374cuda3std3__45__cpo4cendE,(_ZN39_INTERNAL_aafebffa_4_k_cu_24d6a488_25374cuda3std6ranges3__45__cpo4swapE - _ZN39_INTERNAL_aafebffa_4_k_cu_24d6a488_25374cuda3std3__45__cpo4cendE)
_ZN39_INTERNAL_aafebffa_4_k_cu_24d6a488_25374cuda3std3__45__cpo4cendE:
	.zero		1
	.type		_ZN39_INTERNAL_aafebffa_4_k_cu_24d6a488_25374cuda3std6ranges3__45__cpo4swapE,@object
	.size		_ZN39_INTERNAL_aafebffa_4_k_cu_24d6a488_25374cuda3std6ranges3__45__cpo4swapE,(.L_7 - _ZN39_INTERNAL_aafebffa_4_k_cu_24d6a488_25374cuda3std6ranges3__45__cpo4swapE)
_ZN39_INTERNAL_aafebffa_4_k_cu_24d6a488_25374cuda3std6ranges3__45__cpo4swapE:
	.zero		1
.L_7:


//--------------------- .nv.constant0._ZN7cutlass13device_kernelINS_4gemm6kernel13GemmUniversalIN4cute5tupleIJiiiiEEENS1_10collective13CollectiveMmaINS1_37MainloopSm90TmaGmmaWarpSpecializedFP8ILi37ENS5_IJNS4_1CILi1EEENSA_ILi2EEESB_EEENS1_32KernelTmaWarpSpecializedPingpongEEENS5_IJNSA_ILi64EEENSA_ILi128EEENSA_ILi32EEEEEENS_12float_e4m3_tENS5_IJlSB_lEEESK_SL_NS4_8TiledMMAINS4_8MMA_AtomIJNS4_4SM904GMMA31MMA_64x128x32_F32E4M3E4M3_SS_TNILNSP_7ScaleInE1ELSR_1EEEEEENS4_6LayoutINS5_IJSB_SB_SB_EEENS5_IJNSA_ILi0EEESW_SW_EEEEENS5_IJNS4_10UnderscoreESZ_SZ_EEEEENS4_23SM90_TMA_LOAD_MULTICASTENS4_14ComposedLayoutINS4_7SwizzleILi1ELi4ELi3EEENS4_18smem_ptr_flag_bitsILi8EEENSU_INS5_IJNSA_ILi8EEESI_EEENS5_IJSI_SB_EEEEEEEvNS4_8identityENS4_13SM90_TMA_LOADES1C_vS1D_EENS_8epilogue10collective6detail29Sm90TmaWarpSpecializedAdapterINS1H_15DefaultEpilogueISK_SL_SL_NS1G_6thread17LinearCombinationISK_Li1EffLNS1L_9ScaleType4KindE0ELNS_15FloatRoundStyleE2ESK_EENS1_15EpilogueDefaultEEEEEvvEEEEvNT_6ParamsE --------------------------
	.section	.nv.constant0._ZN7cutlass13device_kernelINS_4gemm6kernel13GemmUniversalIN4cute5tupleIJiiiiEEENS1_10collective13CollectiveMmaINS1_37MainloopSm90TmaGmmaWarpSpecializedFP8ILi37ENS5_IJNS4_1CILi1EEENSA_ILi2EEESB_EEENS1_32KernelTmaWarpSpecializedPingpongEEENS5_IJNSA_ILi64EEENSA_ILi128EEENSA_ILi32EEEEEENS_12float_e4m3_tENS5_IJlSB_lEEESK_SL_NS4_8TiledMMAINS4_8MMA_AtomIJNS4_4SM904GMMA31MMA_64x128x32_F32E4M3E4M3_SS_TNILNSP_7ScaleInE1ELSR_1EEEEEENS4_6LayoutINS5_IJSB_SB_SB_EEENS5_IJNSA_ILi0EEESW_SW_EEEEENS5_IJNS4_10UnderscoreESZ_SZ_EEEEENS4_23SM90_TMA_LOAD_MULTICASTENS4_14ComposedLayoutINS4_7SwizzleILi1ELi4ELi3EEENS4_18smem_ptr_flag_bitsILi8EEENSU_INS5_IJNSA_ILi8EEESI_EEENS5_IJSI_SB_EEEEEEEvNS4_8identityENS4_13SM90_TMA_LOADES1C_vS1D_EENS_8epilogue10collective6detail29Sm90TmaWarpSpecializedAdapterINS1H_15DefaultEpilogueISK_SL_SL_NS1G_6thread17LinearCombinationISK_Li1EffLNS1L_9ScaleType4KindE0ELNS_15FloatRoundStyleE2ESK_EENS1_15EpilogueDefaultEEEEEvvEEEEvNT_6ParamsE,"a",@progbits
	.sectionflags	@""
	.align	4
.nv.constant0._ZN7cutlass13device_kernelINS_4gemm6kernel13GemmUniversalIN4cute5tupleIJiiiiEEENS1_10collective13CollectiveMmaINS1_37MainloopSm90TmaGmmaWarpSpecializedFP8ILi37ENS5_IJNS4_1CILi1EEENSA_ILi2EEESB_EEENS1_32KernelTmaWarpSpecializedPingpongEEENS5_IJNSA_ILi64EEENSA_ILi128EEENSA_ILi32EEEEEENS_12float_e4m3_tENS5_IJlSB_lEEESK_SL_NS4_8TiledMMAINS4_8MMA_AtomIJNS4_4SM904GMMA31MMA_64x128x32_F32E4M3E4M3_SS_TNILNSP_7ScaleInE1ELSR_1EEEEEENS4_6LayoutINS5_IJSB_SB_SB_EEENS5_IJNSA_ILi0EEESW_SW_EEEEENS5_IJNS4_10UnderscoreESZ_SZ_EEEEENS4_23SM90_TMA_LOAD_MULTICASTENS4_14ComposedLayoutINS4_7SwizzleILi1ELi4ELi3EEENS4_18smem_ptr_flag_bitsILi8EEENSU_INS5_IJNSA_ILi8EEESI_EEENS5_IJSI_SB_EEEEEEEvNS4_8identityENS4_13SM90_TMA_LOADES1C_vS1D_EENS_8epilogue10collective6detail29Sm90TmaWarpSpecializedAdapterINS1H_15DefaultEpilogueISK_SL_SL_NS1G_6thread17LinearCombinationISK_Li1EffLNS1L_9ScaleType4KindE0ELNS_15FloatRoundStyleE2ESK_EENS1_15EpilogueDefaultEEEEEvvEEEEvNT_6ParamsE:
	.zero		1664


//--------------------- SYMBOLS --------------------------

	.type		.nv.reservedSmem.offset0,@object
	.size		.nv.reservedSmem.offset0,0x4
